//
// Generated by NVIDIA NVVM Compiler
//
// Compiler Build ID: CL-36424714
// Cuda compilation tools, release 13.0, V13.0.88
// Based on NVVM 20.0.0
//

.version 9.0
.target sm_100
.address_size 64

	// .globl	_Z16potential_energyiPdS_S_S_S_S_S_S_S_S_PiS_S_
.const .align 8 .f64 neighbor_fives = 0d4004CCCCCCCCCCCD;
.extern .shared .align 16 .b8 cache1[];
.extern .shared .align 16 .b8 cache2[];

.visible .entry _Z16potential_energyiPdS_S_S_S_S_S_S_S_S_PiS_S_(
	.param .u32 _Z16potential_energyiPdS_S_S_S_S_S_S_S_S_PiS_S__param_0,
	.param .u64 .ptr .align 1 _Z16potential_energyiPdS_S_S_S_S_S_S_S_S_PiS_S__param_1,
	.param .u64 .ptr .align 1 _Z16potential_energyiPdS_S_S_S_S_S_S_S_S_PiS_S__param_2,
	.param .u64 .ptr .align 1 _Z16potential_energyiPdS_S_S_S_S_S_S_S_S_PiS_S__param_3,
	.param .u64 .ptr .align 1 _Z16potential_energyiPdS_S_S_S_S_S_S_S_S_PiS_S__param_4,
	.param .u64 .ptr .align 1 _Z16potential_energyiPdS_S_S_S_S_S_S_S_S_PiS_S__param_5,
	.param .u64 .ptr .align 1 _Z16potential_energyiPdS_S_S_S_S_S_S_S_S_PiS_S__param_6,
	.param .u64 .ptr .align 1 _Z16potential_energyiPdS_S_S_S_S_S_S_S_S_PiS_S__param_7,
	.param .u64 .ptr .align 1 _Z16potential_energyiPdS_S_S_S_S_S_S_S_S_PiS_S__param_8,
	.param .u64 .ptr .align 1 _Z16potential_energyiPdS_S_S_S_S_S_S_S_S_PiS_S__param_9,
	.param .u64 .ptr .align 1 _Z16potential_energyiPdS_S_S_S_S_S_S_S_S_PiS_S__param_10,
	.param .u64 .ptr .align 1 _Z16potential_energyiPdS_S_S_S_S_S_S_S_S_PiS_S__param_11,
	.param .u64 .ptr .align 1 _Z16potential_energyiPdS_S_S_S_S_S_S_S_S_PiS_S__param_12,
	.param .u64 .ptr .align 1 _Z16potential_energyiPdS_S_S_S_S_S_S_S_S_PiS_S__param_13
)
{
	.reg .pred 	%p<58>;
	.reg .b32 	%r<150>;
	.reg .b32 	%f<5>;
	.reg .b64 	%rd<49>;
	.reg .b64 	%fd<176>;

	ld.param.u32 	%r38, [_Z16potential_energyiPdS_S_S_S_S_S_S_S_S_PiS_S__param_0];
	ld.param.u64 	%rd18, [_Z16potential_energyiPdS_S_S_S_S_S_S_S_S_PiS_S__param_1];
	ld.param.u64 	%rd19, [_Z16potential_energyiPdS_S_S_S_S_S_S_S_S_PiS_S__param_2];
	ld.param.u64 	%rd20, [_Z16potential_energyiPdS_S_S_S_S_S_S_S_S_PiS_S__param_3];
	ld.param.u64 	%rd11, [_Z16potential_energyiPdS_S_S_S_S_S_S_S_S_PiS_S__param_5];
	ld.param.u64 	%rd12, [_Z16potential_energyiPdS_S_S_S_S_S_S_S_S_PiS_S__param_6];
	ld.param.u64 	%rd13, [_Z16potential_energyiPdS_S_S_S_S_S_S_S_S_PiS_S__param_8];
	ld.param.u64 	%rd14, [_Z16potential_energyiPdS_S_S_S_S_S_S_S_S_PiS_S__param_9];
	ld.param.u64 	%rd15, [_Z16potential_energyiPdS_S_S_S_S_S_S_S_S_PiS_S__param_10];
	ld.param.u64 	%rd21, [_Z16potential_energyiPdS_S_S_S_S_S_S_S_S_PiS_S__param_11];
	cvta.to.global.u64 	%rd1, %rd21;
	cvta.to.global.u64 	%rd2, %rd20;
	cvta.to.global.u64 	%rd3, %rd19;
	cvta.to.global.u64 	%rd4, %rd18;
	mov.u32 	%r1, %tid.x;
	mov.u32 	%r2, %ctaid.x;
	mov.u32 	%r149, %ntid.x;
	mad.lo.s32 	%r138, %r2, %r149, %r1;
	setp.ge.s32 	%p1, %r138, %r38;
	mov.f64 	%fd174, 0d0000000000000000;
	mov.f64 	%fd175, %fd174;
	@%p1 bra 	$L__BB0_38;
	ld.const.f64 	%fd1, [neighbor_fives];
	mov.b32 	%r39, 2144337920;
	mov.b32 	%r40, 0;
	mov.b64 	%fd2, {%r40, %r39};
	mov.b32 	%r41, -524288;
	mov.b64 	%fd3, {%r40, %r41};
	mov.u32 	%r42, %nctaid.x;
	mul.lo.s32 	%r5, %r149, %r42;
	cvta.to.global.u64 	%rd5, %rd11;
	cvta.to.global.u64 	%rd6, %rd15;
	cvta.to.global.u64 	%rd7, %rd14;
	cvta.to.global.u64 	%rd8, %rd12;
	cvta.to.global.u64 	%rd9, %rd13;
	mov.f64 	%fd175, 0d0000000000000000;
	mov.f64 	%fd174, %fd175;
$L__BB0_2:
	add.s32 	%r142, %r138, 1;
	setp.ge.s32 	%p2, %r142, %r38;
	mov.f64 	%fd169, 0d0000000000000000;
	mov.f64 	%fd170, %fd169;
	@%p2 bra 	$L__BB0_27;
	mul.wide.s32 	%rd22, %r138, 8;
	add.s64 	%rd23, %rd4, %rd22;
	ld.global.f64 	%fd6, [%rd23];
	add.s64 	%rd24, %rd3, %rd22;
	ld.global.f64 	%fd7, [%rd24];
	add.s64 	%rd25, %rd2, %rd22;
	ld.global.f64 	%fd8, [%rd25];
	mul.wide.s32 	%rd26, %r138, 4;
	add.s64 	%rd27, %rd1, %rd26;
	ld.global.u32 	%r8, [%rd27];
	mov.f64 	%fd170, 0d0000000000000000;
	mov.b32 	%r145, 0;
	mov.u32 	%r139, %r138;
	mov.u32 	%r144, %r8;
	mov.f64 	%fd169, %fd170;
$L__BB0_4:
	mul.wide.s32 	%rd10, %r142, 8;
	mul.wide.s32 	%rd28, %r142, 4;
	add.s64 	%rd29, %rd1, %rd28;
	ld.global.u32 	%r14, [%rd29];
	setp.ne.s32 	%p3, %r8, %r14;
	@%p3 bra 	$L__BB0_6;
	setp.eq.s32 	%p4, %r8, 82;
	setp.eq.s32 	%p5, %r8, 13;
	setp.eq.s32 	%p6, %r8, 79;
	setp.eq.s32 	%p7, %r8, 78;
	setp.eq.s32 	%p8, %r8, 77;
	setp.eq.s32 	%p9, %r8, 47;
	setp.eq.s32 	%p10, %r8, 46;
	setp.eq.s32 	%p11, %r8, 45;
	setp.eq.s32 	%p12, %r8, 29;
	setp.eq.s32 	%p13, %r8, 28;
	setp.eq.s32 	%p14, %r144, 28;
	selp.b32 	%r44, 0, %r145, %p14;
	selp.b32 	%r45, %r44, %r145, %p13;
	setp.eq.s32 	%p15, %r144, 29;
	selp.b32 	%r46, 1, %r45, %p15;
	selp.b32 	%r47, %r46, %r45, %p12;
	setp.eq.s32 	%p16, %r144, 45;
	selp.b32 	%r48, 2, %r47, %p16;
	selp.b32 	%r49, %r48, %r47, %p11;
	setp.eq.s32 	%p17, %r144, 46;
	selp.b32 	%r50, 3, %r49, %p17;
	selp.b32 	%r51, %r50, %r49, %p10;
	setp.eq.s32 	%p18, %r144, 47;
	selp.b32 	%r52, 4, %r51, %p18;
	selp.b32 	%r53, %r52, %r51, %p9;
	setp.eq.s32 	%p19, %r144, 77;
	selp.b32 	%r54, 5, %r53, %p19;
	selp.b32 	%r55, %r54, %r53, %p8;
	setp.eq.s32 	%p20, %r144, 78;
	selp.b32 	%r56, 6, %r55, %p20;
	selp.b32 	%r57, %r56, %r55, %p7;
	setp.eq.s32 	%p21, %r144, 79;
	selp.b32 	%r58, 7, %r57, %p21;
	selp.b32 	%r59, %r58, %r57, %p6;
	setp.eq.s32 	%p22, %r144, 13;
	selp.b32 	%r60, 8, %r59, %p22;
	selp.b32 	%r61, %r60, %r59, %p5;
	setp.eq.s32 	%p23, %r144, 82;
	selp.b32 	%r62, 9, %r61, %p23;
	selp.b32 	%r145, %r62, %r61, %p4;
$L__BB0_6:
	setp.eq.s32 	%p24, %r8, %r14;
	@%p24 bra 	$L__BB0_9;
	setp.ne.s32 	%p25, %r8, 47;
	setp.eq.s32 	%p26, %r144, 79;
	setp.eq.s32 	%p27, %r14, 29;
	setp.eq.s32 	%p28, %r144, 29;
	setp.eq.s32 	%p29, %r14, 79;
	selp.b32 	%r63, 10, %r145, %p28;
	selp.b32 	%r64, %r63, %r145, %p29;
	selp.b32 	%r65, 10, %r64, %p26;
	selp.b32 	%r66, %r65, %r64, %p27;
	setp.eq.s32 	%p30, %r144, 28;
	setp.eq.s32 	%p31, %r14, 13;
	setp.eq.s32 	%p32, %r144, 13;
	setp.eq.s32 	%p33, %r14, 28;
	selp.b32 	%r67, 11, %r66, %p32;
	selp.b32 	%r68, %r67, %r66, %p33;
	selp.b32 	%r69, 11, %r68, %p30;
	selp.b32 	%r70, %r69, %r68, %p31;
	setp.eq.s32 	%p34, %r14, 47;
	selp.b32 	%r71, 12, %r70, %p26;
	selp.b32 	%r145, %r71, %r70, %p34;
	mov.u32 	%r144, %r8;
	@%p25 bra 	$L__BB0_9;
	selp.b32 	%r145, 12, %r145, %p29;
	mov.b32 	%r144, 47;
$L__BB0_9:
	mul.wide.u32 	%rd30, %r145, 8;
	add.s64 	%rd31, %rd5, %rd30;
	ld.global.f64 	%fd11, [%rd31];
	add.s64 	%rd32, %rd4, %rd10;
	ld.global.f64 	%fd51, [%rd32];
	sub.f64 	%fd52, %fd6, %fd51;
	add.s64 	%rd33, %rd3, %rd10;
	ld.global.f64 	%fd53, [%rd33];
	sub.f64 	%fd54, %fd7, %fd53;
	mul.f64 	%fd55, %fd54, %fd54;
	add.s64 	%rd34, %rd2, %rd10;
	ld.global.f64 	%fd56, [%rd34];
	sub.f64 	%fd57, %fd8, %fd56;
	fma.rn.f64 	%fd58, %fd52, %fd52, %fd55;
	fma.rn.f64 	%fd12, %fd57, %fd57, %fd58;
	{
	.reg .b32 %temp; 
	mov.b64 	{%temp, %r23}, %fd12;
	}
	add.s32 	%r73, %r23, -1048576;
	setp.gt.u32 	%p36, %r73, 2145386495;
	@%p36 bra 	$L__BB0_11;
	{
	.reg .b32 %temp; 
	mov.b64 	{%r82, %temp}, %fd12;
	}
	and.b32  	%r83, %r23, 2097151;
	or.b32  	%r84, %r83, 1071644672;
	sub.s32 	%r85, %r84, %r23;
	mov.b64 	%fd71, {%r82, %r84};
	rsqrt.approx.f64 	%fd72, %fd71;
	mul.rn.f64 	%fd73, %fd72, %fd72;
	neg.f64 	%fd74, %fd73;
	fma.rn.f64 	%fd75, %fd72, %fd72, %fd74;
	neg.f64 	%fd76, %fd71;
	fma.rn.f64 	%fd77, %fd73, %fd76, 0d3FF0000000000000;
	fma.rn.f64 	%fd78, %fd75, %fd76, %fd77;
	fma.rn.f64 	%fd79, %fd78, 0d3FD8000000000000, 0d3FE0000000000000;
	mul.f64 	%fd80, %fd72, %fd78;
	fma.rn.f64 	%fd81, %fd79, %fd80, %fd72;
	shr.s32 	%r86, %r85, 1;
	{
	.reg .b32 %temp; 
	mov.b64 	{%temp, %r87}, %fd81;
	}
	add.s32 	%r88, %r87, %r86;
	{
	.reg .b32 %temp; 
	mov.b64 	{%r89, %temp}, %fd81;
	}
	mov.b64 	%fd166, {%r89, %r88};
	bra.uni 	$L__BB0_18;
$L__BB0_11:
	setp.neu.f64 	%p37, %fd12, 0d0000000000000000;
	@%p37 bra 	$L__BB0_13;
	and.b32  	%r79, %r23, -2147483648;
	or.b32  	%r80, %r79, 2146435072;
	mov.b32 	%r81, 0;
	mov.b64 	%fd166, {%r81, %r80};
	bra.uni 	$L__BB0_18;
$L__BB0_13:
	abs.f64 	%fd59, %fd12;
	setp.neu.f64 	%p38, %fd59, 0d7FF0000000000000;
	@%p38 bra 	$L__BB0_15;
	and.b32  	%r74, %r23, -2147483648;
	mov.b32 	%r75, 0;
	mov.b64 	%fd166, {%r75, %r74};
	bra.uni 	$L__BB0_18;
$L__BB0_15:
	setp.num.f64 	%p39, %fd12, %fd12;
	@%p39 bra 	$L__BB0_17;
	add.f64 	%fd166, %fd12, %fd12;
	bra.uni 	$L__BB0_18;
$L__BB0_17:
	mul.f64 	%fd60, %fd2, %fd12;
	rsqrt.approx.f64 	%fd61, %fd60;
	mul.rn.f64 	%fd62, %fd61, %fd61;
	neg.f64 	%fd63, %fd62;
	fma.rn.f64 	%fd64, %fd61, %fd61, %fd63;
	neg.f64 	%fd65, %fd60;
	fma.rn.f64 	%fd66, %fd62, %fd65, 0d3FF0000000000000;
	fma.rn.f64 	%fd67, %fd64, %fd65, %fd66;
	fma.rn.f64 	%fd68, %fd67, 0d3FD8000000000000, 0d3FE0000000000000;
	mul.f64 	%fd69, %fd61, %fd67;
	fma.rn.f64 	%fd70, %fd68, %fd69, %fd61;
	{
	.reg .b32 %temp; 
	mov.b64 	{%temp, %r76}, %fd70;
	}
	add.s32 	%r77, %r76, 535822336;
	{
	.reg .b32 %temp; 
	mov.b64 	{%r78, %temp}, %fd70;
	}
	mov.b64 	%fd166, {%r78, %r77};
$L__BB0_18:
	rcp.rn.f64 	%fd19, %fd166;
	mul.f64 	%fd82, %fd1, %fd11;
	setp.geu.f64 	%p40, %fd19, %fd82;
	@%p40 bra 	$L__BB0_26;
	div.rn.f64 	%fd83, %fd19, %fd11;
	add.f64 	%fd20, %fd83, 0dBFF0000000000000;
	mul.wide.u32 	%rd35, %r145, 8;
	add.s64 	%rd36, %rd6, %rd35;
	ld.global.f64 	%fd84, [%rd36];
	neg.f64 	%fd85, %fd84;
	mul.f64 	%fd21, %fd20, %fd85;
	fma.rn.f64 	%fd86, %fd21, 0d3FF71547652B82FE, 0d4338000000000000;
	{
	.reg .b32 %temp; 
	mov.b64 	{%r24, %temp}, %fd86;
	}
	mov.f64 	%fd87, 0dC338000000000000;
	add.rn.f64 	%fd88, %fd86, %fd87;
	fma.rn.f64 	%fd89, %fd88, 0dBFE62E42FEFA39EF, %fd21;
	fma.rn.f64 	%fd90, %fd88, 0dBC7ABC9E3B39803F, %fd89;
	fma.rn.f64 	%fd91, %fd90, 0d3E5ADE1569CE2BDF, 0d3E928AF3FCA213EA;
	fma.rn.f64 	%fd92, %fd91, %fd90, 0d3EC71DEE62401315;
	fma.rn.f64 	%fd93, %fd92, %fd90, 0d3EFA01997C89EB71;
	fma.rn.f64 	%fd94, %fd93, %fd90, 0d3F2A01A014761F65;
	fma.rn.f64 	%fd95, %fd94, %fd90, 0d3F56C16C1852B7AF;
	fma.rn.f64 	%fd96, %fd95, %fd90, 0d3F81111111122322;
	fma.rn.f64 	%fd97, %fd96, %fd90, 0d3FA55555555502A1;
	fma.rn.f64 	%fd98, %fd97, %fd90, 0d3FC5555555555511;
	fma.rn.f64 	%fd99, %fd98, %fd90, 0d3FE000000000000B;
	fma.rn.f64 	%fd100, %fd99, %fd90, 0d3FF0000000000000;
	fma.rn.f64 	%fd101, %fd100, %fd90, 0d3FF0000000000000;
	{
	.reg .b32 %temp; 
	mov.b64 	{%r25, %temp}, %fd101;
	}
	{
	.reg .b32 %temp; 
	mov.b64 	{%temp, %r26}, %fd101;
	}
	shl.b32 	%r90, %r24, 20;
	add.s32 	%r91, %r90, %r26;
	mov.b64 	%fd167, {%r25, %r91};
	{
	.reg .b32 %temp; 
	mov.b64 	{%temp, %r92}, %fd21;
	}
	mov.b32 	%f3, %r92;
	abs.f32 	%f1, %f3;
	setp.lt.f32 	%p41, %f1, 0f4086232B;
	@%p41 bra 	$L__BB0_22;
	setp.lt.f64 	%p42, %fd21, 0d0000000000000000;
	add.f64 	%fd102, %fd21, 0d7FF0000000000000;
	selp.f64 	%fd167, 0d0000000000000000, %fd102, %p42;
	setp.geu.f32 	%p43, %f1, 0f40874800;
	@%p43 bra 	$L__BB0_22;
	shr.u32 	%r93, %r24, 31;
	add.s32 	%r94, %r24, %r93;
	shr.s32 	%r95, %r94, 1;
	shl.b32 	%r96, %r95, 20;
	add.s32 	%r97, %r26, %r96;
	mov.b64 	%fd103, {%r25, %r97};
	sub.s32 	%r98, %r24, %r95;
	shl.b32 	%r99, %r98, 20;
	add.s32 	%r100, %r99, 1072693248;
	mov.b32 	%r101, 0;
	mov.b64 	%fd104, {%r101, %r100};
	mul.f64 	%fd167, %fd104, %fd103;
$L__BB0_22:
	mul.wide.u32 	%rd37, %r145, 8;
	add.s64 	%rd38, %rd7, %rd37;
	ld.global.f64 	%fd105, [%rd38];
	mul.f64 	%fd106, %fd105, 0dC000000000000000;
	mul.f64 	%fd26, %fd20, %fd106;
	fma.rn.f64 	%fd107, %fd26, 0d3FF71547652B82FE, 0d4338000000000000;
	{
	.reg .b32 %temp; 
	mov.b64 	{%r27, %temp}, %fd107;
	}
	mov.f64 	%fd108, 0dC338000000000000;
	add.rn.f64 	%fd109, %fd107, %fd108;
	fma.rn.f64 	%fd110, %fd109, 0dBFE62E42FEFA39EF, %fd26;
	fma.rn.f64 	%fd111, %fd109, 0dBC7ABC9E3B39803F, %fd110;
	fma.rn.f64 	%fd112, %fd111, 0d3E5ADE1569CE2BDF, 0d3E928AF3FCA213EA;
	fma.rn.f64 	%fd113, %fd112, %fd111, 0d3EC71DEE62401315;
	fma.rn.f64 	%fd114, %fd113, %fd111, 0d3EFA01997C89EB71;
	fma.rn.f64 	%fd115, %fd114, %fd111, 0d3F2A01A014761F65;
	fma.rn.f64 	%fd116, %fd115, %fd111, 0d3F56C16C1852B7AF;
	fma.rn.f64 	%fd117, %fd116, %fd111, 0d3F81111111122322;
	fma.rn.f64 	%fd118, %fd117, %fd111, 0d3FA55555555502A1;
	fma.rn.f64 	%fd119, %fd118, %fd111, 0d3FC5555555555511;
	fma.rn.f64 	%fd120, %fd119, %fd111, 0d3FE000000000000B;
	fma.rn.f64 	%fd121, %fd120, %fd111, 0d3FF0000000000000;
	fma.rn.f64 	%fd122, %fd121, %fd111, 0d3FF0000000000000;
	{
	.reg .b32 %temp; 
	mov.b64 	{%r28, %temp}, %fd122;
	}
	{
	.reg .b32 %temp; 
	mov.b64 	{%temp, %r29}, %fd122;
	}
	shl.b32 	%r102, %r27, 20;
	add.s32 	%r103, %r102, %r29;
	mov.b64 	%fd168, {%r28, %r103};
	{
	.reg .b32 %temp; 
	mov.b64 	{%temp, %r104}, %fd26;
	}
	mov.b32 	%f4, %r104;
	abs.f32 	%f2, %f4;
	setp.lt.f32 	%p44, %f2, 0f4086232B;
	@%p44 bra 	$L__BB0_25;
	setp.lt.f64 	%p45, %fd26, 0d0000000000000000;
	add.f64 	%fd123, %fd26, 0d7FF0000000000000;
	selp.f64 	%fd168, 0d0000000000000000, %fd123, %p45;
	setp.geu.f32 	%p46, %f2, 0f40874800;
	@%p46 bra 	$L__BB0_25;
	shr.u32 	%r105, %r27, 31;
	add.s32 	%r106, %r27, %r105;
	shr.s32 	%r107, %r106, 1;
	shl.b32 	%r108, %r107, 20;
	add.s32 	%r109, %r29, %r108;
	mov.b64 	%fd124, {%r28, %r109};
	sub.s32 	%r110, %r27, %r107;
	shl.b32 	%r111, %r110, 20;
	add.s32 	%r112, %r111, 1072693248;
	mov.b32 	%r113, 0;
	mov.b64 	%fd125, {%r113, %r112};
	mul.f64 	%fd168, %fd125, %fd124;
$L__BB0_25:
	mul.wide.u32 	%rd39, %r145, 8;
	add.s64 	%rd40, %rd8, %rd39;
	ld.global.f64 	%fd126, [%rd40];
	fma.rn.f64 	%fd170, %fd167, %fd126, %fd170;
	add.s64 	%rd41, %rd9, %rd39;
	ld.global.f64 	%fd127, [%rd41];
	mul.f64 	%fd128, %fd127, %fd127;
	fma.rn.f64 	%fd169, %fd168, %fd128, %fd169;
$L__BB0_26:
	add.s32 	%r142, %r142, 1;
	add.s32 	%r31, %r139, 1;
	add.s32 	%r114, %r139, 2;
	setp.lt.s32 	%p47, %r114, %r38;
	mov.u32 	%r139, %r31;
	@%p47 bra 	$L__BB0_4;
$L__BB0_27:
	add.f64 	%fd174, %fd174, %fd170;
	{
	.reg .b32 %temp; 
	mov.b64 	{%temp, %r32}, %fd169;
	}
	add.s32 	%r115, %r32, -1048576;
	setp.gt.u32 	%p48, %r115, 2145386495;
	@%p48 bra 	$L__BB0_29;
	{
	.reg .b32 %temp; 
	mov.b64 	{%r124, %temp}, %fd169;
	}
	and.b32  	%r125, %r32, 2097151;
	or.b32  	%r126, %r125, 1071644672;
	sub.s32 	%r127, %r126, %r32;
	mov.b64 	%fd141, {%r124, %r126};
	rsqrt.approx.f64 	%fd142, %fd141;
	mul.rn.f64 	%fd143, %fd142, %fd142;
	neg.f64 	%fd144, %fd143;
	fma.rn.f64 	%fd145, %fd142, %fd142, %fd144;
	neg.f64 	%fd146, %fd141;
	fma.rn.f64 	%fd147, %fd143, %fd146, 0d3FF0000000000000;
	fma.rn.f64 	%fd148, %fd145, %fd146, %fd147;
	fma.rn.f64 	%fd149, %fd148, 0d3FD8000000000000, 0d3FE0000000000000;
	mul.f64 	%fd150, %fd142, %fd148;
	fma.rn.f64 	%fd151, %fd149, %fd150, %fd142;
	shr.s32 	%r128, %r127, 1;
	{
	.reg .b32 %temp; 
	mov.b64 	{%temp, %r129}, %fd151;
	}
	add.s32 	%r130, %r129, %r128;
	{
	.reg .b32 %temp; 
	mov.b64 	{%r131, %temp}, %fd151;
	}
	mov.b64 	%fd173, {%r131, %r130};
	bra.uni 	$L__BB0_37;
$L__BB0_29:
	setp.neu.f64 	%p49, %fd169, 0d0000000000000000;
	@%p49 bra 	$L__BB0_31;
	and.b32  	%r121, %r32, -2147483648;
	or.b32  	%r122, %r121, 2146435072;
	mov.b32 	%r123, 0;
	mov.b64 	%fd173, {%r123, %r122};
	bra.uni 	$L__BB0_37;
$L__BB0_31:
	setp.lt.f64 	%p50, %fd169, 0d0000000000000000;
	mov.f64 	%fd173, %fd3;
	@%p50 bra 	$L__BB0_37;
	abs.f64 	%fd129, %fd169;
	setp.neu.f64 	%p51, %fd129, 0d7FF0000000000000;
	@%p51 bra 	$L__BB0_34;
	and.b32  	%r116, %r32, -2147483648;
	mov.b32 	%r117, 0;
	mov.b64 	%fd173, {%r117, %r116};
	bra.uni 	$L__BB0_37;
$L__BB0_34:
	setp.num.f64 	%p52, %fd169, %fd169;
	@%p52 bra 	$L__BB0_36;
	add.f64 	%fd173, %fd169, %fd169;
	bra.uni 	$L__BB0_37;
$L__BB0_36:
	mul.f64 	%fd130, %fd2, %fd169;
	rsqrt.approx.f64 	%fd131, %fd130;
	mul.rn.f64 	%fd132, %fd131, %fd131;
	neg.f64 	%fd133, %fd132;
	fma.rn.f64 	%fd134, %fd131, %fd131, %fd133;
	neg.f64 	%fd135, %fd130;
	fma.rn.f64 	%fd136, %fd132, %fd135, 0d3FF0000000000000;
	fma.rn.f64 	%fd137, %fd134, %fd135, %fd136;
	fma.rn.f64 	%fd138, %fd137, 0d3FD8000000000000, 0d3FE0000000000000;
	mul.f64 	%fd139, %fd131, %fd137;
	fma.rn.f64 	%fd140, %fd138, %fd139, %fd131;
	{
	.reg .b32 %temp; 
	mov.b64 	{%temp, %r118}, %fd140;
	}
	add.s32 	%r119, %r118, 535822336;
	{
	.reg .b32 %temp; 
	mov.b64 	{%r120, %temp}, %fd140;
	}
	mov.b64 	%fd173, {%r120, %r119};
$L__BB0_37:
	rcp.rn.f64 	%fd152, %fd173;
	neg.f64 	%fd153, %fd152;
	add.f64 	%fd175, %fd175, %fd153;
	add.s32 	%r138, %r138, %r5;
	setp.lt.s32 	%p53, %r138, %r38;
	@%p53 bra 	$L__BB0_2;
$L__BB0_38:
	shl.b32 	%r132, %r1, 3;
	mov.u32 	%r133, cache1;
	add.s32 	%r34, %r133, %r132;
	st.shared.f64 	[%r34], %fd174;
	mov.u32 	%r134, cache2;
	add.s32 	%r35, %r134, %r132;
	st.shared.f64 	[%r35], %fd175;
	bar.sync 	0;
	setp.lt.u32 	%p54, %r149, 2;
	@%p54 bra 	$L__BB0_42;
$L__BB0_39:
	shr.u32 	%r37, %r149, 1;
	setp.ge.u32 	%p55, %r1, %r37;
	@%p55 bra 	$L__BB0_41;
	shl.b32 	%r135, %r37, 3;
	add.s32 	%r136, %r34, %r135;
	ld.shared.f64 	%fd154, [%r136];
	ld.shared.f64 	%fd155, [%r34];
	add.f64 	%fd156, %fd154, %fd155;
	st.shared.f64 	[%r34], %fd156;
	add.s32 	%r137, %r35, %r135;
	ld.shared.f64 	%fd157, [%r137];
	ld.shared.f64 	%fd158, [%r35];
	add.f64 	%fd159, %fd157, %fd158;
	st.shared.f64 	[%r35], %fd159;
$L__BB0_41:
	bar.sync 	0;
	setp.gt.u32 	%p56, %r149, 3;
	mov.u32 	%r149, %r37;
	@%p56 bra 	$L__BB0_39;
$L__BB0_42:
	setp.ne.s32 	%p57, %r1, 0;
	@%p57 bra 	$L__BB0_44;
	ld.param.u64 	%rd48, [_Z16potential_energyiPdS_S_S_S_S_S_S_S_S_PiS_S__param_13];
	ld.param.u64 	%rd47, [_Z16potential_energyiPdS_S_S_S_S_S_S_S_S_PiS_S__param_12];
	ld.shared.f64 	%fd160, [cache1];
	cvta.to.global.u64 	%rd42, %rd48;
	mul.wide.u32 	%rd43, %r2, 8;
	add.s64 	%rd44, %rd42, %rd43;
	st.global.f64 	[%rd44], %fd160;
	ld.shared.f64 	%fd161, [cache2];
	cvta.to.global.u64 	%rd45, %rd47;
	add.s64 	%rd46, %rd45, %rd43;
	st.global.f64 	[%rd46], %fd161;
$L__BB0_44:
	ret;

}


// ===== COMPILED SASS (sm_100) =====

	.target	sm_100

	.elftype	@"ET_EXEC"


//--------------------- .note.nv.tkinfo           --------------------------
	.section	.note.nv.tkinfo,"",@"SHT_NOTE"
	.sectionflags	@"SHF_NOTE_NV_TKINFO"
	.tkinfo
        /*0018*/ 	.word	0x00000002
        /*0030*/ 	.string	""
        /*0030*/ 	.string	"ptxas"
        /*0030*/ 	.string	"Cuda compilation tools, release 13.0, V13.0.88"
        /*0030*/ 	.string	"Build cuda_13.0.r13.0/compiler.36424714_0"
        /*0030*/ 	.string	"-arch sm_100 -m 64 "



//--------------------- .note.nv.cuinfo           --------------------------
	.section	.note.nv.cuinfo,"",@"SHT_NOTE"
	.sectionflags	@"SHF_NOTE_NV_CUINFO"
        /*0018*/ 	.short	0x0002
        /*001a*/ 	.short	0x0064
        /*001c*/ 	.short	0x0082
	.zero		2


//--------------------- .nv.info                  --------------------------
	.section	.nv.info,"",@"SHT_CUDA_INFO"
	.align	4


	//----- nvinfo : EIATTR_REGCOUNT
	.align		4
        /*0000*/ 	.byte	0x04, 0x2f
        /*0002*/ 	.short	(.L_2 - .L_1)
	.align		4
.L_1:
        /*0004*/ 	.word	index@(_Z16potential_energyiPdS_S_S_S_S_S_S_S_S_PiS_S_)
        /*0008*/ 	.word	0x00000028


	//----- nvinfo : EIATTR_FRAME_SIZE
	.align		4
.L_2:
        /*000c*/ 	.byte	0x04, 0x11
        /*000e*/ 	.short	(.L_4 - .L_3)
	.align		4
.L_3:
        /*0010*/ 	.word	index@($__internal_2_$__cuda_sm20_drsqrt_f64_slowpath_v2)
        /*0014*/ 	.word	0x00000000


	//----- nvinfo : EIATTR_FRAME_SIZE
	.align		4
.L_4:
        /*0018*/ 	.byte	0x04, 0x11
        /*001a*/ 	.short	(.L_6 - .L_5)
	.align		4
.L_5:
        /*001c*/ 	.word	index@($__internal_1_$__cuda_sm20_div_rn_f64_full)
        /*0020*/ 	.word	0x00000000


	//----- nvinfo : EIATTR_FRAME_SIZE
	.align		4
.L_6:
        /*0024*/ 	.byte	0x04, 0x11
        /*0026*/ 	.short	(.L_8 - .L_7)
	.align		4
.L_7:
        /*0028*/ 	.word	index@($__internal_0_$__cuda_sm20_dblrcp_rn_slowpath_v3)
        /*002c*/ 	.word	0x00000000


	//----- nvinfo : EIATTR_FRAME_SIZE
	.align		4
.L_8:
        /*0030*/ 	.byte	0x04, 0x11
        /*0032*/ 	.short	(.L_10 - .L_9)
	.align		4
.L_9:
        /*0034*/ 	.word	index@(_Z16potential_energyiPdS_S_S_S_S_S_S_S_S_PiS_S_)
        /*0038*/ 	.word	0x00000000


	//----- nvinfo : EIATTR_MIN_STACK_SIZE
	.align		4
.L_10:
        /*003c*/ 	.byte	0x04, 0x12
        /*003e*/ 	.short	(.L_12 - .L_11)
	.align		4
.L_11:
        /*0040*/ 	.word	index@(_Z16potential_energyiPdS_S_S_S_S_S_S_S_S_PiS_S_)
        /*0044*/ 	.word	0x00000000
.L_12:


//--------------------- .nv.compat                --------------------------
	.section	.nv.compat,"",@"SHT_CUDA_COMPAT_INFO"
	.align	4
        /*0000*/ 	.byte	0x02, 0x09, 0x00, 0x00, 0x02, 0x02, 0x01, 0x00, 0x02, 0x05, 0x05, 0x00, 0x03, 0x07, 0x01, 0x01
        /*0010*/ 	.byte	0x02, 0x03, 0x00, 0x00, 0x02, 0x06, 0x01, 0x00, 0x04, 0x0b, 0x08, 0x00, 0x01, 0x00, 0x00, 0x00
        /*0020*/ 	.byte	0x00, 0x00, 0x00, 0x00


//--------------------- .nv.info._Z16potential_energyiPdS_S_S_S_S_S_S_S_S_PiS_S_ --------------------------
	.section	.nv.info._Z16potential_energyiPdS_S_S_S_S_S_S_S_S_PiS_S_,"",@"SHT_CUDA_INFO"
	.sectionflags	@""
	.align	4


	//----- nvinfo : EIATTR_CUDA_API_VERSION
	.align		4
        /*0000*/ 	.byte	0x04, 0x37
        /*0002*/ 	.short	(.L_14 - .L_13)
.L_13:
        /*0004*/ 	.word	0x00000082


	//----- nvinfo : EIATTR_KPARAM_INFO
	.align		4
.L_14:
        /*0008*/ 	.byte	0x04, 0x17
        /*000a*/ 	.short	(.L_16 - .L_15)
.L_15:
        /*000c*/ 	.word	0x00000000
        /*0010*/ 	.short	0x000d
        /*0012*/ 	.short	0x0068
        /*0014*/ 	.byte	0x00, 0xf5, 0x21, 0x00


	//----- nvinfo : EIATTR_KPARAM_INFO
	.align		4
.L_16:
        /*0018*/ 	.byte	0x04, 0x17
        /*001a*/ 	.short	(.L_18 - .L_17)
.L_17:
        /*001c*/ 	.word	0x00000000
        /*0020*/ 	.short	0x000c
        /*0022*/ 	.short	0x0060
        /*0024*/ 	.byte	0x00, 0xf5, 0x21, 0x00


	//----- nvinfo : EIATTR_KPARAM_INFO
	.align		4
.L_18:
        /*0028*/ 	.byte	0x04, 0x17
        /*002a*/ 	.short	(.L_20 - .L_19)
.L_19:
        /*002c*/ 	.word	0x00000000
        /*0030*/ 	.short	0x000b
        /*0032*/ 	.short	0x0058
        /*0034*/ 	.byte	0x00, 0xf5, 0x21, 0x00


	//----- nvinfo : EIATTR_KPARAM_INFO
	.align		4
.L_20:
        /*0038*/ 	.byte	0x04, 0x17
        /*003a*/ 	.short	(.L_22 - .L_21)
.L_21:
        /*003c*/ 	.word	0x00000000
        /*0040*/ 	.short	0x000a
        /*0042*/ 	.short	0x0050
        /*0044*/ 	.byte	0x00, 0xf5, 0x21, 0x00


	//----- nvinfo : EIATTR_KPARAM_INFO
	.align		4
.L_22:
        /*0048*/ 	.byte	0x04, 0x17
        /*004a*/ 	.short	(.L_24 - .L_23)
.L_23:
        /*004c*/ 	.word	0x00000000
        /*0050*/ 	.short	0x0009
        /*0052*/ 	.short	0x0048
        /*0054*/ 	.byte	0x00, 0xf5, 0x21, 0x00


	//----- nvinfo : EIATTR_KPARAM_INFO
	.align		4
.L_24:
        /*0058*/ 	.byte	0x04, 0x17
        /*005a*/ 	.short	(.L_26 - .L_25)
.L_25:
        /*005c*/ 	.word	0x00000000
        /*0060*/ 	.short	0x0008
        /*0062*/ 	.short	0x0040
        /*0064*/ 	.byte	0x00, 0xf5, 0x21, 0x00


	//----- nvinfo : EIATTR_KPARAM_INFO
	.align		4
.L_26:
        /*0068*/ 	.byte	0x04, 0x17
        /*006a*/ 	.short	(.L_28 - .L_27)
.L_27:
        /*006c*/ 	.word	0x00000000
        /*0070*/ 	.short	0x0007
        /*0072*/ 	.short	0x0038
        /*0074*/ 	.byte	0x00, 0xf5, 0x21, 0x00


	//----- nvinfo : EIATTR_KPARAM_INFO
	.align		4
.L_28:
        /*0078*/ 	.byte	0x04, 0x17
        /*007a*/ 	.short	(.L_30 - .L_29)
.L_29:
        /*007c*/ 	.word	0x00000000
        /*0080*/ 	.short	0x0006
        /*0082*/ 	.short	0x0030
        /*0084*/ 	.byte	0x00, 0xf5, 0x21, 0x00


	//----- nvinfo : EIATTR_KPARAM_INFO
	.align		4
.L_30:
        /*0088*/ 	.byte	0x04, 0x17
        /*008a*/ 	.short	(.L_32 - .L_31)
.L_31:
        /*008c*/ 	.word	0x00000000
        /*0090*/ 	.short	0x0005
        /*0092*/ 	.short	0x0028
        /*0094*/ 	.byte	0x00, 0xf5, 0x21, 0x00


	//----- nvinfo : EIATTR_KPARAM_INFO
	.align		4
.L_32:
        /*0098*/ 	.byte	0x04, 0x17
        /*009a*/ 	.short	(.L_34 - .L_33)
.L_33:
        /*009c*/ 	.word	0x00000000
        /*00a0*/ 	.short	0x0004
        /*00a2*/ 	.short	0x0020
        /*00a4*/ 	.byte	0x00, 0xf5, 0x21, 0x00


	//----- nvinfo : EIATTR_KPARAM_INFO
	.align		4
.L_34:
        /*00a8*/ 	.byte	0x04, 0x17
        /*00aa*/ 	.short	(.L_36 - .L_35)
.L_35:
        /*00ac*/ 	.word	0x00000000
        /*00b0*/ 	.short	0x0003
        /*00b2*/ 	.short	0x0018
        /*00b4*/ 	.byte	0x00, 0xf5, 0x21, 0x00


	//----- nvinfo : EIATTR_KPARAM_INFO
	.align		4
.L_36:
        /*00b8*/ 	.byte	0x04, 0x17
        /*00ba*/ 	.short	(.L_38 - .L_37)
.L_37:
        /*00bc*/ 	.word	0x00000000
        /*00c0*/ 	.short	0x0002
        /*00c2*/ 	.short	0x0010
        /*00c4*/ 	.byte	0x00, 0xf5, 0x21, 0x00


	//----- nvinfo : EIATTR_KPARAM_INFO
	.align		4
.L_38:
        /*00c8*/ 	.byte	0x04, 0x17
        /*00ca*/ 	.short	(.L_40 - .L_39)
.L_39:
        /*00cc*/ 	.word	0x00000000
        /*00d0*/ 	.short	0x0001
        /*00d2*/ 	.short	0x0008
        /*00d4*/ 	.byte	0x00, 0xf5, 0x21, 0x00


	//----- nvinfo : EIATTR_KPARAM_INFO
	.align		4
.L_40:
        /*00d8*/ 	.byte	0x04, 0x17
        /*00da*/ 	.short	(.L_42 - .L_41)
.L_41:
        /*00dc*/ 	.word	0x00000000
        /*00e0*/ 	.short	0x0000
        /*00e2*/ 	.short	0x0000
        /*00e4*/ 	.byte	0x00, 0xf0, 0x11, 0x00


	//----- nvinfo : EIATTR_SPARSE_MMA_MASK
	.align		4
.L_42:
        /*00e8*/ 	.byte	0x03, 0x50
        /*00ea*/ 	.short	0x0000


	//----- nvinfo : EIATTR_MAXREG_COUNT
	.align		4
        /*00ec*/ 	.byte	0x03, 0x1b
        /*00ee*/ 	.short	0x00ff


	//----- nvinfo : EIATTR_NUM_BARRIERS
	.align		4
        /*00f0*/ 	.byte	0x02, 0x4c
        /*00f2*/ 	.byte	0x01
	.zero		1


	//----- nvinfo : EIATTR_MERCURY_ISA_VERSION
	.align		4
        /*00f4*/ 	.byte	0x03, 0x5f
        /*00f6*/ 	.short	0x0101


	//----- nvinfo : EIATTR_VRC_CTA_INIT_COUNT
	.align		4
        /*00f8*/ 	.byte	0x02, 0x4a
	.zero		1
	.zero		1


	//----- nvinfo : EIATTR_EXIT_INSTR_OFFSETS
	.align		4
        /*00fc*/ 	.byte	0x04, 0x1c
        /*00fe*/ 	.short	(.L_44 - .L_43)


	//   ....[0]....
.L_43:
        /*0100*/ 	.word	0x00001a90


	//   ....[1]....
        /*0104*/ 	.word	0x00001b40


	//----- nvinfo : EIATTR_CRS_STACK_SIZE
	.align		4
.L_44:
        /*0108*/ 	.byte	0x04, 0x1e
        /*010a*/ 	.short	(.L_46 - .L_45)
.L_45:
        /*010c*/ 	.word	0x00000000


	//----- nvinfo : EIATTR_CBANK_PARAM_SIZE
	.align		4
.L_46:
        /*0110*/ 	.byte	0x03, 0x19
        /*0112*/ 	.short	0x0070


	//----- nvinfo : EIATTR_PARAM_CBANK
	.align		4
        /*0114*/ 	.byte	0x04, 0x0a
        /*0116*/ 	.short	(.L_48 - .L_47)
	.align		4
.L_47:
        /*0118*/ 	.word	index@(.nv.constant0._Z16potential_energyiPdS_S_S_S_S_S_S_S_S_PiS_S_)
        /*011c*/ 	.short	0x0380
        /*011e*/ 	.short	0x0070


	//----- nvinfo : EIATTR_SW_WAR
	.align		4
.L_48:
        /*0120*/ 	.byte	0x04, 0x36
        /*0122*/ 	.short	(.L_50 - .L_49)
.L_49:
        /*0124*/ 	.word	0x00000008
.L_50:


//--------------------- .nv.callgraph             --------------------------
	.section	.nv.callgraph,"",@"SHT_CUDA_CALLGRAPH"
	.align	4
	.sectionentsize	8
	.align		4
        /*0000*/ 	.word	0x00000000
	.align		4
        /*0004*/ 	.word	0xffffffff
	.align		4
        /*0008*/ 	.word	0x00000000
	.align		4
        /*000c*/ 	.word	0xfffffffe
	.align		4
        /*0010*/ 	.word	0x00000000
	.align		4
        /*0014*/ 	.word	0xfffffffd
	.align		4
        /*0018*/ 	.word	0x00000000
	.align		4
        /*001c*/ 	.word	0xfffffffc


//--------------------- .nv.constant3             --------------------------
	.section	.nv.constant3,"a",@progbits
	.align	8
.nv.constant3:
	.type		neighbor_fives,@object
	.size		neighbor_fives,(.L_0 - neighbor_fives)
neighbor_fives:
        /*0000*/ 	.byte	0xcd, 0xcc, 0xcc, 0xcc, 0xcc, 0xcc, 0x04, 0x40
.L_0:


//--------------------- .text._Z16potential_energyiPdS_S_S_S_S_S_S_S_S_PiS_S_ --------------------------
	.section	.text._Z16potential_energyiPdS_S_S_S_S_S_S_S_S_PiS_S_,"ax",@progbits
	.align	128
        .global         _Z16potential_energyiPdS_S_S_S_S_S_S_S_S_PiS_S_
        .type           _Z16potential_energyiPdS_S_S_S_S_S_S_S_S_PiS_S_,@function
        .size           _Z16potential_energyiPdS_S_S_S_S_S_S_S_S_PiS_S_,(.L_x_48 - _Z16potential_energyiPdS_S_S_S_S_S_S_S_S_PiS_S_)
        .other          _Z16potential_energyiPdS_S_S_S_S_S_S_S_S_PiS_S_,@"STO_CUDA_ENTRY STV_DEFAULT"
_Z16potential_energyiPdS_S_S_S_S_S_S_S_S_PiS_S_:
.text._Z16potential_energyiPdS_S_S_S_S_S_S_S_S_PiS_S_:
[----:B------:R-:W-:Y:S01]  /*0000*/  LDC R1, c[0x0][0x37c] ;  /* 0x0000df00ff017b82 */ /* 0x000fe20000000800 */
[----:B------:R-:W0:Y:S01]  /*0010*/  S2R R3, SR_TID.X ;  /* 0x0000000000037919 */ /* 0x000e220000002100 */
[----:B------:R-:W0:Y:S01]  /*0020*/  LDCU UR4, c[0x0][0x360] ;  /* 0x00006c00ff0477ac */ /* 0x000e220008000800 */
[----:B------:R-:W-:Y:S01]  /*0030*/  BSSY.RECONVERGENT B1, `(.L_x_0) ;  /* 0x000018d000017945 */ /* 0x000fe20003800200 */
[----:B------:R-:W-:Y:S01]  /*0040*/  CS2R R16, SRZ ;  /* 0x0000000000107805 */ /* 0x000fe2000001ff00 */
[----:B------:R-:W0:Y:S01]  /*0050*/  S2R R2, SR_CTAID.X ;  /* 0x0000000000027919 */ /* 0x000e220000002500 */
[----:B------:R-:W1:Y:S01]  /*0060*/  LDCU UR5, c[0x0][0x380] ;  /* 0x00007000ff0577ac */ /* 0x000e620008000800 */
[----:B------:R-:W2:Y:S01]  /*0070*/  LDCU.64 UR6, c[0x0][0x358] ;  /* 0x00006b00ff0677ac */ /* 0x000ea20008000a00 */
[----:B------:R-:W3:Y:S01]  /*0080*/  LDCU UR10, c[0x0][0x380] ;  /* 0x00007000ff0a77ac */ /* 0x000ee20008000800 */
[----:B------:R-:W4:Y:S01]  /*0090*/  LDCU.64 UR8, c[0x3][URZ] ;  /* 0x00c00000ff0877ac */ /* 0x000f220008000a00 */
[----:B0-----:R-:W-:-:S02]  /*00a0*/  IMAD R4, R2, UR4, R3 ;  /* 0x0000000402047c24 */ /* 0x001fc4000f8e0203 */
[----:B------:R-:W-:-:S03]  /*00b0*/  IMAD.U32 R3, RZ, RZ, UR4 ;  /* 0x00000004ff037e24 */ /* 0x000fc6000f8e00ff */
[----:B-1----:R-:W-:-:S13]  /*00c0*/  ISETP.GE.AND P0, PT, R4, UR5, PT ;  /* 0x0000000504007c0c */ /* 0x002fda000bf06270 */
[----:B--234-:R-:W-:Y:S05]  /*00d0*/  @P0 BRA `(.L_x_1) ;  /* 0x0000001800080947 */ /* 0x01cfea0003800000 */
[----:B------:R-:W0:Y:S01]  /*00e0*/  LDCU UR4, c[0x0][0x370] ;  /* 0x00006e00ff0477ac */ /* 0x000e220008000800 */
[----:B------:R-:W-:Y:S01]  /*00f0*/  CS2R R16, SRZ ;  /* 0x0000000000107805 */ /* 0x000fe2000001ff00 */
[----:B0-----:R-:W-:-:S07]  /*0100*/  IMAD R5, R3, UR4, RZ ;  /* 0x0000000403057c24 */ /* 0x001fce000f8e02ff */
.L_x_29:
[----:B------:R-:W0:Y:S01]  /*0110*/  LDCU UR4, c[0x0][0x380] ;  /* 0x00007000ff0477ac */ /* 0x000e220008000800 */
[----:B------:R-:W-:Y:S01]  /*0120*/  VIADD R7, R4, 0x1 ;  /* 0x0000000104077836 */ /* 0x000fe20000000000 */
[----:B------:R-:W-:Y:S01]  /*0130*/  BSSY.RECONVERGENT B0, `(.L_x_2) ;  /* 0x000011a000007945 */ /* 0x000fe20003800200 */
[----:B------:R-:W-:-:S03]  /*0140*/  CS2R R14, SRZ ;  /* 0x00000000000e7805 */ /* 0x000fc6000001ff00 */
[----:B0-----:R-:W-:-:S13]  /*0150*/  ISETP.GE.AND P0, PT, R7, UR4, PT ;  /* 0x0000000407007c0c */ /* 0x001fda000bf06270 */
[----:B------:R-:W-:Y:S05]  /*0160*/  @P0 BRA `(.L_x_3) ;  /* 0x0000001000580947 */ /* 0x000fea0003800000 */
[----:B------:R-:W0:Y:S08]  /*0170*/  LDC.64 R18, c[0x0][0x3d8] ;  /* 0x0000f600ff127b82 */ /* 0x000e300000000a00 */
[----:B------:R-:W1:Y:S08]  /*0180*/  LDC.64 R12, c[0x0][0x388] ;  /* 0x0000e200ff0c7b82 */ /* 0x000e700000000a00 */
[----:B------:R-:W2:Y:S08]  /*0190*/  LDC.64 R10, c[0x0][0x390] ;  /* 0x0000e400ff0a7b82 */ /* 0x000eb00000000a00 */
[----:B------:R-:W3:Y:S01]  /*01a0*/  LDC.64 R8, c[0x0][0x398] ;  /* 0x0000e600ff087b82 */ /* 0x000ee20000000a00 */
[----:B0-----:R-:W-:-:S05]  /*01b0*/  IMAD.WIDE R18, R4, 0x4, R18 ;  /* 0x0000000404127825 */ /* 0x001fca00078e0212 */
[----:B------:R-:W4:Y:S01]  /*01c0*/  LDG.E R6, desc[UR6][R18.64] ;  /* 0x0000000612067981 */ /* 0x000f22000c1e1900 */
[----:B-1----:R-:W-:-:S06]  /*01d0*/  IMAD.WIDE R12, R4, 0x8, R12 ;  /* 0x00000008040c7825 */ /* 0x002fcc00078e020c */
[----:B------:R-:W5:Y:S01]  /*01e0*/  LDG.E.64 R12, desc[UR6][R12.64] ;  /* 0x000000060c0c7981 */ /* 0x000f62000c1e1b00 */
[----:B--2---:R-:W-:-:S06]  /*01f0*/  IMAD.WIDE R10, R4, 0x8, R10 ;  /* 0x00000008040a7825 */ /* 0x004fcc00078e020a */
[----:B------:R-:W5:Y:S01]  /*0200*/  LDG.E.64 R10, desc[UR6][R10.64] ;  /* 0x000000060a0a7981 */ /* 0x000f62000c1e1b00 */
[----:B---3--:R-:W-:-:S06]  /*0210*/  IMAD.WIDE R8, R4, 0x8, R8 ;  /* 0x0000000804087825 */ /* 0x008fcc00078e0208 */
[----:B------:R-:W5:Y:S01]  /*0220*/  LDG.E.64 R8, desc[UR6][R8.64] ;  /* 0x0000000608087981 */ /* 0x000f62000c1e1b00 */
[----:B------:R-:W-:Y:S01]  /*0230*/  IMAD.MOV.U32 R32, RZ, RZ, RZ ;  /* 0x000000ffff207224 */ /* 0x000fe200078e00ff */
[----:B------:R-:W-:Y:S01]  /*0240*/  CS2R R14, SRZ ;  /* 0x00000000000e7805 */ /* 0x000fe2000001ff00 */
[----:B------:R-:W-:Y:S02]  /*0250*/  IMAD.MOV.U32 R33, RZ, RZ, R4 ;  /* 0x000000ffff217224 */ /* 0x000fe400078e0004 */
[----:B----4-:R-:W-:-:S07]  /*0260*/  IMAD.MOV.U32 R34, RZ, RZ, R6 ;  /* 0x000000ffff227224 */ /* 0x010fce00078e0006 */
.L_x_21:
[----:B------:R-:W0:Y:S08]  /*0270*/  LDC.64 R26, c[0x0][0x3d8] ;  /* 0x0000f600ff1a7b82 */ /* 0x000e300000000a00 */
[----:B------:R-:W1:Y:S08]  /*0280*/  LDC.64 R20, c[0x0][0x388] ;  /* 0x0000e200ff147b82 */ /* 0x000e700000000a00 */
[----:B------:R-:W2:Y:S08]  /*0290*/  LDC.64 R18, c[0x0][0x390] ;  /* 0x0000e400ff127b82 */ /* 0x000eb00000000a00 */
[----:B------:R-:W3:Y:S01]  /*02a0*/  LDC.64 R24, c[0x0][0x398] ;  /* 0x0000e600ff187b82 */ /* 0x000ee20000000a00 */
[----:B0-----:R-:W-:-:S06]  /*02b0*/  IMAD.WIDE R26, R7, 0x4, R26 ;  /* 0x00000004071a7825 */ /* 0x001fcc00078e021a */
[----:B------:R-:W4:Y:S01]  /*02c0*/  LDG.E R27, desc[UR6][R26.64] ;  /* 0x000000061a1b7981 */ /* 0x000f22000c1e1900 */
[C---:B-1----:R-:W-:Y:S01]  /*02d0*/  IMAD.WIDE R20, R7.reuse, 0x8, R20 ;  /* 0x0000000807147825 */ /* 0x042fe200078e0214 */
[----:B------:R-:W0:Y:S05]  /*02e0*/  LDC.64 R22, c[0x0][0x3a8] ;  /* 0x0000ea00ff167b82 */ /* 0x000e2a0000000a00 */
[----:B-----5:R-:W5:Y:S01]  /*02f0*/  LDG.E.64 R20, desc[UR6][R20.64] ;  /* 0x0000000614147981 */ /* 0x020f62000c1e1b00 */
[----:B--2---:R-:W-:-:S06]  /*0300*/  IMAD.WIDE R18, R7, 0x8, R18 ;  /* 0x0000000807127825 */ /* 0x004fcc00078e0212 */
[----:B------:R-:W5:Y:S01]  /*0310*/  LDG.E.64 R18, desc[UR6][R18.64] ;  /* 0x0000000612127981 */ /* 0x000f62000c1e1b00 */
[----:B---3--:R-:W-:-:S06]  /*0320*/  IMAD.WIDE R24, R7, 0x8, R24 ;  /* 0x0000000807187825 */ /* 0x008fcc00078e0218 */
[----:B------:R-:W5:Y:S01]  /*0330*/  LDG.E.64 R24, desc[UR6][R24.64] ;  /* 0x0000000618187981 */ /* 0x000f62000c1e1b00 */
[----:B------:R-:W-:Y:S01]  /*0340*/  BSSY.RECONVERGENT B2, `(.L_x_4) ;  /* 0x0000022000027945 */ /* 0x000fe20003800200 */
[CC--:B----4-:R-:W-:Y:S02]  /*0350*/  ISETP.NE.AND P1, PT, R6.reuse, R27.reuse, PT ;  /* 0x0000001b0600720c */ /* 0x0d0fe40003f25270 */
[----:B------:R-:W-:-:S11]  /*0360*/  ISETP.NE.AND P0, PT, R6, R27, PT ;  /* 0x0000001b0600720c */ /* 0x000fd60003f05270 */
[----:B0-----:R-:W-:Y:S05]  /*0370*/  @P1 BRA `(.L_x_5) ;  /* 0x0000000000781947 */ /* 0x001fea0003800000 */
[C---:B------:R-:W-:Y:S02]  /*0380*/  ISETP.NE.AND P3, PT, R6.reuse, 0x1c, PT ;  /* 0x0000001c0600780c */ /* 0x040fe40003f65270 */
[C---:B------:R-:W-:Y:S02]  /*0390*/  ISETP.NE.AND P1, PT, R6.reuse, 0x1d, PT ;  /* 0x0000001d0600780c */ /* 0x040fe40003f25270 */
[----:B------:R-:W-:Y:S02]  /*03a0*/  ISETP.NE.AND P2, PT, R6, 0x2d, PT ;  /* 0x0000002d0600780c */ /* 0x000fe40003f45270 */
[----:B------:R-:W-:Y:S02]  /*03b0*/  ISETP.NE.AND P4, PT, R34, 0x1c, PT ;  /* 0x0000001c2200780c */ /* 0x000fe40003f85270 */
[----:B------:R-:W-:Y:S02]  /*03c0*/  ISETP.NE.AND P5, PT, R6, 0x2e, PT ;  /* 0x0000002e0600780c */ /* 0x000fe40003fa5270 */
[----:B------:R-:W-:-:S03]  /*03d0*/  ISETP.NE.AND P6, PT, R34, 0x1d, PT ;  /* 0x0000001d2200780c */ /* 0x000fc60003fc5270 */
[----:B------:R-:W-:Y:S02]  /*03e0*/  @!P3 SEL R32, R32, RZ, P4 ;  /* 0x000000ff2020b207 */ /* 0x000fe40002000000 */
[----:B------:R-:W-:Y:S02]  /*03f0*/  ISETP.NE.AND P4, PT, R6, 0x2f, PT ;  /* 0x0000002f0600780c */ /* 0x000fe40003f85270 */
[----:B------:R-:W-:Y:S02]  /*0400*/  ISETP.NE.AND P3, PT, R34, 0x2d, PT ;  /* 0x0000002d2200780c */ /* 0x000fe40003f65270 */
[----:B------:R-:W-:Y:S02]  /*0410*/  @!P1 SEL R32, R32, 0x1, P6 ;  /* 0x0000000120209807 */ /* 0x000fe40003000000 */
[----:B------:R-:W-:Y:S02]  /*0420*/  ISETP.NE.AND P1, PT, R6, 0x4d, PT ;  /* 0x0000004d0600780c */ /* 0x000fe40003f25270 */
[----:B------:R-:W-:-:S02]  /*0430*/  ISETP.NE.AND P6, PT, R34, 0x2e, PT ;  /* 0x0000002e2200780c */ /* 0x000fc40003fc5270 */
[----:B------:R-:W-:Y:S02]  /*0440*/  @!P2 SEL R32, R32, 0x2, P3 ;  /* 0x000000022020a807 */ /* 0x000fe40001800000 */
        /* <DEDUP_REMOVED lines=13> */
[----:B------:R-:W-:Y:S02]  /*0520*/  @!P5 SEL R32, R32, 0x7, P6 ;  /* 0x000000072020d807 */ /* 0x000fe40003000000 */
[----:B------:R-:W-:Y:S02]  /*0530*/  ISETP.NE.AND P4, PT, R34, 0x52, PT ;  /* 0x000000522200780c */ /* 0x000fe40003f85270 */
[----:B------:R-:W-:-:S04]  /*0540*/  @!P3 SEL R32, R32, 0x8, P2 ;  /* 0x000000082020b807 */ /* 0x000fc80001000000 */
[----:B------:R-:W-:-:S07]  /*0550*/  @!P1 SEL R32, R32, 0x9, P4 ;  /* 0x0000000920209807 */ /* 0x000fce0002000000 */
.L_x_5:
[----:B------:R-:W-:Y:S05]  /*0560*/  BSYNC.RECONVERGENT B2 ;  /* 0x0000000000027941 */ /* 0x000fea0003800200 */
.L_x_4:
[----:B------:R-:W-:Y:S04]  /*0570*/  BSSY.RECONVERGENT B2, `(.L_x_6) ;  /* 0x0000014000027945 */ /* 0x000fe80003800200 */
[----:B------:R-:W-:Y:S05]  /*0580*/  @!P0 BRA `(.L_x_7) ;  /* 0x0000000000488947 */ /* 0x000fea0003800000 */
[C---:B------:R-:W-:Y:S02]  /*0590*/  ISETP.NE.AND P0, PT, R27.reuse, 0x4f, PT ;  /* 0x0000004f1b00780c */ /* 0x040fe40003f05270 */
[C---:B------:R-:W-:Y:S02]  /*05a0*/  ISETP.NE.AND P6, PT, R27.reuse, 0x1d, PT ;  /* 0x0000001d1b00780c */ /* 0x040fe40003fc5270 */
[C---:B------:R-:W-:Y:S02]  /*05b0*/  ISETP.NE.AND P5, PT, R27.reuse, 0x1c, PT ;  /* 0x0000001c1b00780c */ /* 0x040fe40003fa5270 */
[C---:B------:R-:W-:Y:S02]  /*05c0*/  ISETP.NE.AND P2, PT, R34.reuse, 0x1d, PT ;  /* 0x0000001d2200780c */ /* 0x040fe40003f45270 */
[----:B------:R-:W-:Y:S02]  /*05d0*/  ISETP.NE.AND P1, PT, R34, 0x4f, PT ;  /* 0x0000004f2200780c */ /* 0x000fe40003f25270 */
[----:B------:R-:W-:-:S02]  /*05e0*/  ISETP.NE.AND P3, PT, R27, 0xd, PT ;  /* 0x0000000d1b00780c */ /* 0x000fc40003f65270 */
[----:B------:R-:W-:Y:S02]  /*05f0*/  ISETP.NE.AND P4, PT, R34, 0xd, PT ;  /* 0x0000000d2200780c */ /* 0x000fe40003f85270 */
[----:B------:R-:W-:Y:S02]  /*0600*/  @!P0 SEL R32, R32, 0xa, P2 ;  /* 0x0000000a20208807 */ /* 0x000fe40001000000 */
[----:B------:R-:W-:Y:S02]  /*0610*/  ISETP.NE.AND P2, PT, R27, 0x2f, PT ;  /* 0x0000002f1b00780c */ /* 0x000fe40003f45270 */
[----:B------:R-:W-:Y:S02]  /*0620*/  @!P6 SEL R32, R32, 0xa, P1 ;  /* 0x0000000a2020e807 */ /* 0x000fe40000800000 */
[----:B------:R-:W-:Y:S02]  /*0630*/  ISETP.NE.AND P6, PT, R6, 0x2f, PT ;  /* 0x0000002f0600780c */ /* 0x000fe40003fc5270 */
[----:B------:R-:W-:-:S02]  /*0640*/  @!P5 SEL R32, R32, 0xb, P4 ;  /* 0x0000000b2020d807 */ /* 0x000fc40002000000 */
[----:B------:R-:W-:Y:S01]  /*0650*/  ISETP.NE.AND P4, PT, R34, 0x1c, PT ;  /* 0x0000001c2200780c */ /* 0x000fe20003f85270 */
[----:B------:R-:W-:-:S03]  /*0660*/  IMAD.MOV.U32 R34, RZ, RZ, R6 ;  /* 0x000000ffff227224 */ /* 0x000fc600078e0006 */
[----:B------:R-:W-:-:S04]  /*0670*/  @!P3 SEL R32, R32, 0xb, P4 ;  /* 0x0000000b2020b807 */ /* 0x000fc80002000000 */
[----:B------:R-:W-:Y:S01]  /*0680*/  @!P2 SEL R32, R32, 0xc, P1 ;  /* 0x0000000c2020a807 */ /* 0x000fe20000800000 */
[----:B------:R-:W-:-:S03]  /*0690*/  @!P6 IMAD.MOV.U32 R34, RZ, RZ, 0x2f ;  /* 0x0000002fff22e424 */ /* 0x000fc600078e00ff */
[----:B------:R-:W-:-:S07]  /*06a0*/  @!P6 SEL R32, R32, 0xc, P0 ;  /* 0x0000000c2020e807 */ /* 0x000fce0000000000 */
.L_x_7:
[----:B------:R-:W-:Y:S05]  /*06b0*/  BSYNC.RECONVERGENT B2 ;  /* 0x0000000000027941 */ /* 0x000fea0003800200 */
.L_x_6:
[----:B------:R-:W-:-:S06]  /*06c0*/  IMAD.WIDE.U32 R22, R32, 0x8, R22 ;  /* 0x0000000820167825 */ /* 0x000fcc00078e0016 */
[----:B------:R-:W5:Y:S02]  /*06d0*/  LDG.E.64 R22, desc[UR6][R22.64] ;  /* 0x0000000616167981 */ /* 0x000f64000c1e1b00 */
[----:B-----5:R-:W-:Y:S01]  /*06e0*/  DADD R18, R10, -R18 ;  /* 0x000000000a127229 */ /* 0x020fe20000000812 */
[----:B------:R-:W-:Y:S01]  /*06f0*/  BSSY.RECONVERGENT B2, `(.L_x_8) ;  /* 0x0000048000027945 */ /* 0x000fe20003800200 */
[----:B------:R-:W-:Y:S02]  /*0700*/  DADD R20, R12, -R20 ;  /* 0x000000000c147229 */ /* 0x000fe40000000814 */
[----:B------:R-:W-:-:S04]  /*0710*/  DADD R24, R8, -R24 ;  /* 0x0000000008187229 */ /* 0x000fc80000000818 */
[----:B------:R-:W-:-:S08]  /*0720*/  DMUL R18, R18, R18 ;  /* 0x0000001212127228 */ /* 0x000fd00000000000 */
[----:B------:R-:W-:-:S08]  /*0730*/  DFMA R18, R20, R20, R18 ;  /* 0x000000141412722b */ /* 0x000fd00000000012 */
[----:B------:R-:W-:-:S10]  /*0740*/  DFMA R18, R24, R24, R18 ;  /* 0x000000181812722b */ /* 0x000fd40000000012 */
[----:B------:R-:W-:-:S05]  /*0750*/  VIADD R0, R19, 0xfff00000 ;  /* 0xfff0000013007836 */ /* 0x000fca0000000000 */
[----:B------:R-:W-:-:S13]  /*0760*/  ISETP.GT.U32.AND P0, PT, R0, 0x7fdfffff, PT ;  /* 0x7fdfffff0000780c */ /* 0x000fda0003f04070 */
[----:B------:R-:W-:Y:S05]  /*0770*/  @P0 BRA `(.L_x_9) ;  /* 0x0000000000580947 */ /* 0x000fea0003800000 */
[----:B------:R-:W-:Y:S01]  /*0780*/  LOP3.LUT R30, R19, 0x1fffff, RZ, 0xc0, !PT ;  /* 0x001fffff131e7812 */ /* 0x000fe200078ec0ff */
[----:B------:R-:W-:Y:S02]  /*0790*/  IMAD.MOV.U32 R26, RZ, RZ, RZ ;  /* 0x000000ffff1a7224 */ /* 0x000fe400078e00ff */
[----:B------:R-:W-:Y:S01]  /*07a0*/  IMAD.MOV.U32 R20, RZ, RZ, 0x0 ;  /* 0x00000000ff147424 */ /* 0x000fe200078e00ff */
[----:B------:R-:W-:Y:S01]  /*07b0*/  LOP3.LUT R31, R30, 0x3fe00000, RZ, 0xfc, !PT ;  /* 0x3fe000001e1f7812 */ /* 0x000fe200078efcff */
[----:B------:R-:W-:Y:S02]  /*07c0*/  IMAD.MOV.U32 R30, RZ, RZ, R18 ;  /* 0x000000ffff1e7224 */ /* 0x000fe400078e0012 */
[----:B------:R-:W-:Y:S01]  /*07d0*/  IMAD.MOV.U32 R21, RZ, RZ, 0x3fd80000 ;  /* 0x3fd80000ff157424 */ /* 0x000fe200078e00ff */
[----:B------:R-:W0:Y:S01]  /*07e0*/  MUFU.RSQ64H R27, R31 ;  /* 0x0000001f001b7308 */ /* 0x000e220000001c00 */
[----:B------:R-:W-:Y:S01]  /*07f0*/  IMAD.IADD R19, R31, 0x1, -R19 ;  /* 0x000000011f137824 */ /* 0x000fe200078e0a13 */
[----:B0-----:R-:W-:-:S08]  /*0800*/  DMUL R24, R26, R26 ;  /* 0x0000001a1a187228 */ /* 0x001fd00000000000 */
[----:B------:R-:W-:-:S08]  /*0810*/  DFMA R24, R30, -R24, 1 ;  /* 0x3ff000001e18742b */ /* 0x000fd00000000818 */
[----:B------:R-:W-:Y:S02]  /*0820*/  DMUL R28, R26, R24 ;  /* 0x000000181a1c7228 */ /* 0x000fe40000000000 */
[----:B------:R-:W-:-:S08]  /*0830*/  DFMA R24, R24, R20, 0.5 ;  /* 0x3fe000001818742b */ /* 0x000fd00000000014 */
[----:B------:R-:W-:-:S08]  /*0840*/  DFMA R28, R24, R28, R26 ;  /* 0x0000001c181c722b */ /* 0x000fd0000000001a */
[----:B------:R-:W-:-:S08]  /*0850*/  DMUL R24, R28, R28 ;  /* 0x0000001c1c187228 */ /* 0x000fd00000000000 */
[----:B------:R-:W-:Y:S02]  /*0860*/  DFMA R26, R28, R28, -R24 ;  /* 0x0000001c1c1a722b */ /* 0x000fe40000000818 */
[----:B------:R-:W-:-:S08]  /*0870*/  DFMA R24, -R30, R24, 1 ;  /* 0x3ff000001e18742b */ /* 0x000fd00000000118 */
[----:B------:R-:W-:-:S08]  /*0880*/  DFMA R24, -R30, R26, R24 ;  /* 0x0000001a1e18722b */ /* 0x000fd00000000118 */
[----:B------:R-:W-:Y:S02]  /*0890*/  DFMA R20, R24, R20, 0.5 ;  /* 0x3fe000001814742b */ /* 0x000fe40000000014 */
[----:B------:R-:W-:-:S08]  /*08a0*/  DMUL R24, R28, R24 ;  /* 0x000000181c187228 */ /* 0x000fd00000000000 */
[----:B------:R-:W-:-:S10]  /*08b0*/  DFMA R20, R20, R24, R28 ;  /* 0x000000181414722b */ /* 0x000fd4000000001c */
[----:B------:R-:W-:Y:S01]  /*08c0*/  LEA.HI.SX32 R21, R19, R21, 0x1f ;  /* 0x0000001513157211 */ /* 0x000fe200078ffaff */
[----:B------:R-:W-:Y:S06]  /*08d0*/  BRA `(.L_x_10) ;  /* 0x0000000000a47947 */ /* 0x000fec0003800000 */
.L_x_9:
[----:B------:R-:W-:-:S14]  /*08e0*/  DSETP.NEU.AND P0, PT, R18, RZ, PT ;  /* 0x000000ff1200722a */ /* 0x000fdc0003f0d000 */
[----:B------:R-:W-:-:S04]  /*08f0*/  @!P0 LOP3.LUT R20, R19, 0x80000000, RZ, 0xc0, !PT ;  /* 0x8000000013148812 */ /* 0x000fc800078ec0ff */
[----:B------:R-:W-:Y:S01]  /*0900*/  @!P0 LOP3.LUT R21, R20, 0x7ff00000, RZ, 0xfc, !PT ;  /* 0x7ff0000014158812 */ /* 0x000fe200078efcff */
[----:B------:R-:W-:Y:S01]  /*0910*/  @!P0 IMAD.MOV.U32 R20, RZ, RZ, RZ ;  /* 0x000000ffff148224 */ /* 0x000fe200078e00ff */
[----:B------:R-:W-:Y:S06]  /*0920*/  @!P0 BRA `(.L_x_10) ;  /* 0x0000000000908947 */ /* 0x000fec0003800000 */
[----:B------:R-:W-:-:S14]  /*0930*/  DSETP.NEU.AND P0, PT, |R18|, +INF , PT ;  /* 0x7ff000001200742a */ /* 0x000fdc0003f0d200 */
[----:B------:R-:W-:Y:S01]  /*0940*/  @!P0 LOP3.LUT R21, R19, 0x80000000, RZ, 0xc0, !PT ;  /* 0x8000000013158812 */ /* 0x000fe200078ec0ff */
[----:B------:R-:W-:Y:S01]  /*0950*/  @!P0 IMAD.MOV.U32 R20, RZ, RZ, RZ ;  /* 0x000000ffff148224 */ /* 0x000fe200078e00ff */
[----:B------:R-:W-:Y:S06]  /*0960*/  @!P0 BRA `(.L_x_10) ;  /* 0x0000000000808947 */ /* 0x000fec0003800000 */
[----:B------:R-:W-:-:S14]  /*0970*/  DSETP.NAN.AND P0, PT, R18, R18, PT ;  /* 0x000000121200722a */ /* 0x000fdc0003f08000 */
[----:B------:R-:W-:Y:S01]  /*0980*/  @P0 DADD R20, R18, R18 ;  /* 0x0000000012140229 */ /* 0x000fe20000000012 */
[----:B------:R-:W-:Y:S10]  /*0990*/  @P0 BRA `(.L_x_10) ;  /* 0x0000000000740947 */ /* 0x000ff40003800000 */
[----:B------:R-:W-:Y:S01]  /*09a0*/  DMUL R18, R18, 4.49423283715578976932e+307 ;  /* 0x7fd0000012127828 */ /* 0x000fe20000000000 */
[----:B------:R-:W-:Y:S01]  /*09b0*/  IMAD.MOV.U32 R26, RZ, RZ, RZ ;  /* 0x000000ffff1a7224 */ /* 0x000fe200078e00ff */
[----:B------:R-:W-:Y:S01]  /*09c0*/  BSSY.RECONVERGENT B3, `(.L_x_11) ;  /* 0x0000010000037945 */ /* 0x000fe20003800200 */
[----:B------:R-:W-:Y:S02]  /*09d0*/  IMAD.MOV.U32 R24, RZ, RZ, 0x0 ;  /* 0x00000000ff187424 */ /* 0x000fe400078e00ff */
[----:B------:R-:W-:Y:S01]  /*09e0*/  IMAD.MOV.U32 R25, RZ, RZ, 0x3fd80000 ;  /* 0x3fd80000ff197424 */ /* 0x000fe200078e00ff */
[----:B------:R-:W0:Y:S04]  /*09f0*/  MUFU.RSQ64H R27, R19 ;  /* 0x00000013001b7308 */ /* 0x000e280000001c00 */
[----:B------:R-:W-:-:S05]  /*0a00*/  VIADD R0, R19, 0xfff00000 ;  /* 0xfff0000013007836 */ /* 0x000fca0000000000 */
[----:B------:R-:W-:Y:S01]  /*0a10*/  ISETP.GE.U32.AND P0, PT, R0, 0x7fe00000, PT ;  /* 0x7fe000000000780c */ /* 0x000fe20003f06070 */
[----:B0-----:R-:W-:-:S08]  /*0a20*/  DMUL R20, R26, R26 ;  /* 0x0000001a1a147228 */ /* 0x001fd00000000000 */
[----:B------:R-:W-:-:S08]  /*0a30*/  DFMA R20, R18, -R20, 1 ;  /* 0x3ff000001214742b */ /* 0x000fd00000000814 */
[----:B------:R-:W-:Y:S02]  /*0a40*/  DFMA R24, R20, R24, 0.5 ;  /* 0x3fe000001418742b */ /* 0x000fe40000000018 */
[----:B------:R-:W-:-:S08]  /*0a50*/  DMUL R20, R26, R20 ;  /* 0x000000141a147228 */ /* 0x000fd00000000000 */
[----:B------:R-:W-:Y:S01]  /*0a60*/  DFMA R26, R24, R20, R26 ;  /* 0x00000014181a722b */ /* 0x000fe2000000001a */
[----:B------:R-:W-:Y:S10]  /*0a70*/  @!P0 BRA `(.L_x_12) ;  /* 0x0000000000108947 */ /* 0x000ff40003800000 */
[----:B------:R-:W-:Y:S01]  /*0a80*/  IMAD.MOV.U32 R28, RZ, RZ, R18 ;  /* 0x000000ffff1c7224 */ /* 0x000fe200078e0012 */
[----:B------:R-:W-:Y:S01]  /*0a90*/  MOV R0, 0xac0 ;  /* 0x00000ac000007802 */ /* 0x000fe20000000f00 */
[----:B------:R-:W-:-:S07]  /*0aa0*/  IMAD.MOV.U32 R29, RZ, RZ, R19 ;  /* 0x000000ffff1d7224 */ /* 0x000fce00078e0013 */
[----:B------:R-:W-:Y:S05]  /*0ab0*/  CALL.REL.NOINC `($__internal_2_$__cuda_sm20_drsqrt_f64_slowpath_v2) ;  /* 0x0000001800447944 */ /* 0x000fea0003c00000 */
.L_x_12:
[----:B------:R-:W-:Y:S05]  /*0ac0*/  BSYNC.RECONVERGENT B3 ;  /* 0x0000000000037941 */ /* 0x000fea0003800200 */
.L_x_11:
[----:B------:R-:W-:-:S08]  /*0ad0*/  DMUL R24, R26, R26 ;  /* 0x0000001a1a187228 */ /* 0x000fd00000000000 */
[----:B------:R-:W-:Y:S02]  /*0ae0*/  DFMA R20, R26, R26, -R24 ;  /* 0x0000001a1a14722b */ /* 0x000fe40000000818 */
[----:B------:R-:W-:-:S08]  /*0af0*/  DFMA R24, -R18, R24, 1 ;  /* 0x3ff000001218742b */ /* 0x000fd00000000118 */
[----:B------:R-:W-:Y:S01]  /*0b00*/  DFMA R20, -R18, R20, R24 ;  /* 0x000000141214722b */ /* 0x000fe20000000118 */
[----:B------:R-:W-:Y:S02]  /*0b10*/  IMAD.MOV.U32 R18, RZ, RZ, 0x0 ;  /* 0x00000000ff127424 */ /* 0x000fe400078e00ff */
[----:B------:R-:W-:-:S06]  /*0b20*/  IMAD.MOV.U32 R19, RZ, RZ, 0x3fd80000 ;  /* 0x3fd80000ff137424 */ /* 0x000fcc00078e00ff */
[C---:B------:R-:W-:Y:S02]  /*0b30*/  DFMA R18, R20.reuse, R18, 0.5 ;  /* 0x3fe000001412742b */ /* 0x040fe40000000012 */
[----:B------:R-:W-:-:S08]  /*0b40*/  DMUL R20, R20, R26 ;  /* 0x0000001a14147228 */ /* 0x000fd00000000000 */
[----:B------:R-:W-:-:S10]  /*0b50*/  DFMA R20, R18, R20, R26 ;  /* 0x000000141214722b */ /* 0x000fd4000000001a */
[----:B------:R-:W-:-:S07]  /*0b60*/  VIADD R21, R21, 0x1ff00000 ;  /* 0x1ff0000015157836 */ /* 0x000fce0000000000 */
.L_x_10:
[----:B------:R-:W-:Y:S05]  /*0b70*/  BSYNC.RECONVERGENT B2 ;  /* 0x0000000000027941 */ /* 0x000fea0003800200 */
.L_x_8:
[----:B------:R-:W0:Y:S01]  /*0b80*/  MUFU.RCP64H R25, R21 ;  /* 0x0000001500197308 */ /* 0x000e220000001800 */
[----:B------:R-:W-:Y:S01]  /*0b90*/  VIADD R24, R21, 0x300402 ;  /* 0x0030040215187836 */ /* 0x000fe20000000000 */
[----:B------:R-:W-:Y:S04]  /*0ba0*/  BSSY.RECONVERGENT B2, `(.L_x_13) ;  /* 0x000000e000027945 */ /* 0x000fe80003800200 */
[----:B------:R-:W-:Y:S01]  /*0bb0*/  FSETP.GEU.AND P0, PT, |R24|, 5.8789094863358348022e-39, PT ;  /* 0x004004021800780b */ /* 0x000fe20003f0e200 */
[----:B0-----:R-:W-:-:S08]  /*0bc0*/  DFMA R18, R24, -R20, 1 ;  /* 0x3ff000001812742b */ /* 0x001fd00000000814 */
[----:B------:R-:W-:-:S08]  /*0bd0*/  DFMA R26, R18, R18, R18 ;  /* 0x00000012121a722b */ /* 0x000fd00000000012 */
[----:B------:R-:W-:-:S08]  /*0be0*/  DFMA R26, R24, R26, R24 ;  /* 0x0000001a181a722b */ /* 0x000fd00000000018 */
[----:B------:R-:W-:-:S08]  /*0bf0*/  DFMA R18, R26, -R20, 1 ;  /* 0x3ff000001a12742b */ /* 0x000fd00000000814 */
[----:B------:R-:W-:Y:S01]  /*0c00*/  DFMA R26, R26, R18, R26 ;  /* 0x000000121a1a722b */ /* 0x000fe2000000001a */
[----:B------:R-:W-:Y:S10]  /*0c10*/  @P0 BRA `(.L_x_14) ;  /* 0x0000000000180947 */ /* 0x000ff40003800000 */
[----:B------:R-:W-:Y:S01]  /*0c20*/  LOP3.LUT R29, R21, 0x7fffffff, RZ, 0xc0, !PT ;  /* 0x7fffffff151d7812 */ /* 0x000fe200078ec0ff */
[----:B------:R-:W-:Y:S01]  /*0c30*/  IMAD.MOV.U32 R18, RZ, RZ, R20 ;  /* 0x000000ffff127224 */ /* 0x000fe200078e0014 */
[----:B------:R-:W-:Y:S01]  /*0c40*/  MOV R0, 0xc80 ;  /* 0x00000c8000007802 */ /* 0x000fe20000000f00 */
[----:B------:R-:W-:Y:S02]  /*0c50*/  IMAD.MOV.U32 R19, RZ, RZ, R21 ;  /* 0x000000ffff137224 */ /* 0x000fe400078e0015 */
[----:B------:R-:W-:-:S07]  /*0c60*/  VIADD R29, R29, 0xfff00000 ;  /* 0xfff000001d1d7836 */ /* 0x000fce0000000000 */
[----:B------:R-:W-:Y:S05]  /*0c70*/  CALL.REL.NOINC `($__internal_0_$__cuda_sm20_dblrcp_rn_slowpath_v3) ;  /* 0x0000000c00b47944 */ /* 0x000fea0003c00000 */
.L_x_14:
[----:B------:R-:W-:Y:S05]  /*0c80*/  BSYNC.RECONVERGENT B2 ;  /* 0x0000000000027941 */ /* 0x000fea0003800200 */
.L_x_13:
[----:B------:R-:W-:Y:S01]  /*0c90*/  DMUL R18, R22, UR8 ;  /* 0x0000000816127c28 */ /* 0x000fe20008000000 */
[----:B------:R-:W-:Y:S07]  /*0ca0*/  BSSY.RECONVERGENT B2, `(.L_x_15) ;  /* 0x000005d000027945 */ /* 0x000fee0003800200 */
[----:B------:R-:W-:-:S14]  /*0cb0*/  DSETP.GEU.AND P0, PT, R26, R18, PT ;  /* 0x000000121a00722a */ /* 0x000fdc0003f0e000 */
[----:B------:R-:W-:Y:S05]  /*0cc0*/  @P0 BRA `(.L_x_16) ;  /* 0x0000000400680947 */ /* 0x000fea0003800000 */
[----:B------:R-:W0:Y:S01]  /*0cd0*/  MUFU.RCP64H R19, R23 ;  /* 0x0000001700137308 */ /* 0x000e220000001800 */
[----:B------:R-:W-:Y:S01]  /*0ce0*/  IMAD.MOV.U32 R18, RZ, RZ, 0x1 ;  /* 0x00000001ff127424 */ /* 0x000fe200078e00ff */
[----:B------:R-:W-:Y:S01]  /*0cf0*/  FSETP.GEU.AND P1, PT, |R27|, 6.5827683646048100446e-37, PT ;  /* 0x036000001b00780b */ /* 0x000fe20003f2e200 */
[----:B------:R-:W-:Y:S04]  /*0d00*/  BSSY.RECONVERGENT B3, `(.L_x_17) ;  /* 0x0000010000037945 */ /* 0x000fe80003800200 */
[----:B0-----:R-:W-:-:S08]  /*0d10*/  DFMA R20, -R22, R18, 1 ;  /* 0x3ff000001614742b */ /* 0x001fd00000000112 */
[----:B------:R-:W-:-:S08]  /*0d20*/  DFMA R20, R20, R20, R20 ;  /* 0x000000141414722b */ /* 0x000fd00000000014 */
[----:B------:R-:W-:-:S08]  /*0d30*/  DFMA R18, R18, R20, R18 ;  /* 0x000000141212722b */ /* 0x000fd00000000012 */
[----:B------:R-:W-:-:S08]  /*0d40*/  DFMA R20, -R22, R18, 1 ;  /* 0x3ff000001614742b */ /* 0x000fd00000000112 */
[----:B------:R-:W-:-:S08]  /*0d50*/  DFMA R18, R18, R20, R18 ;  /* 0x000000141212722b */ /* 0x000fd00000000012 */
[----:B------:R-:W-:-:S08]  /*0d60*/  DMUL R20, R18, R26 ;  /* 0x0000001a12147228 */ /* 0x000fd00000000000 */
[----:B------:R-:W-:-:S08]  /*0d70*/  DFMA R24, -R22, R20, R26 ;  /* 0x000000141618722b */ /* 0x000fd0000000011a */
[----:B------:R-:W-:-:S10]  /*0d80*/  DFMA R20, R18, R24, R20 ;  /* 0x000000181214722b */ /* 0x000fd40000000014 */
[----:B------:R-:W-:-:S05]  /*0d90*/  FFMA R0, RZ, R23, R21 ;  /* 0x00000017ff007223 */ /* 0x000fca0000000015 */
[----:B------:R-:W-:-:S13]  /*0da0*/  FSETP.GT.AND P0, PT, |R0|, 1.469367938527859385e-39, PT ;  /* 0x001000000000780b */ /* 0x000fda0003f04200 */
[----:B------:R-:W-:Y:S05]  /*0db0*/  @P0 BRA P1, `(.L_x_18) ;  /* 0x0000000000100947 */ /* 0x000fea0000800000 */
[----:B------:R-:W-:Y:S01]  /*0dc0*/  IMAD.MOV.U32 R18, RZ, RZ, R26 ;  /* 0x000000ffff127224 */ /* 0x000fe200078e001a */
[----:B------:R-:W-:Y:S01]  /*0dd0*/  MOV R0, 0xe00 ;  /* 0x00000e0000007802 */ /* 0x000fe20000000f00 */
[----:B------:R-:W-:-:S07]  /*0de0*/  IMAD.MOV.U32 R19, RZ, RZ, R27 ;  /* 0x000000ffff137224 */ /* 0x000fce00078e001b */
[----:B------:R-:W-:Y:S05]  /*0df0*/  CALL.REL.NOINC `($__internal_1_$__cuda_sm20_div_rn_f64_full) ;  /* 0x0000001000007944 */ /* 0x000fea0003c00000 */
.L_x_18:
[----:B------:R-:W-:Y:S05]  /*0e00*/  BSYNC.RECONVERGENT B3 ;  /* 0x0000000000037941 */ /* 0x000fea0003800200 */
.L_x_17:
[----:B------:R-:W0:Y:S08]  /*0e10*/  LDC.64 R26, c[0x0][0x3c8] ;  /* 0x0000f200ff1a7b82 */ /* 0x000e300000000a00 */
[----:B------:R-:W1:Y:S01]  /*0e20*/  LDC.64 R18, c[0x0][0x3c0] ;  /* 0x0000f000ff127b82 */ /* 0x000e620000000a00 */
[----:B0-----:R-:W-:-:S05]  /*0e30*/  IMAD.WIDE.U32 R26, R32, 0x8, R26 ;  /* 0x00000008201a7825 */ /* 0x001fca00078e001a */
[----:B------:R-:W2:Y:S01]  /*0e40*/  LDG.E.64 R22, desc[UR6][R26.64] ;  /* 0x000000061a167981 */ /* 0x000ea2000c1e1b00 */
[----:B-1----:R-:W-:-:S06]  /*0e50*/  IMAD.WIDE.U32 R18, R32, 0x8, R18 ;  /* 0x0000000820127825 */ /* 0x002fcc00078e0012 */
[----:B------:R-:W3:Y:S01]  /*0e60*/  LDG.E.64 R18, desc[UR6][R18.64] ;  /* 0x0000000612127981 */ /* 0x000ee2000c1e1b00 */
[----:B------:R-:W-:Y:S01]  /*0e70*/  DADD R24, R20, -1 ;  /* 0xbff0000014187429 */ /* 0x000fe20000000000 */
[----:B------:R-:W-:Y:S01]  /*0e80*/  UMOV UR4, 0xfefa39ef ;  /* 0xfefa39ef00047882 */ /* 0x000fe20000000000 */
[----:B------:R-:W-:Y:S01]  /*0e90*/  IMAD.MOV.U32 R20, RZ, RZ, 0x652b82fe ;  /* 0x652b82feff147424 */ /* 0x000fe200078e00ff */
[----:B------:R-:W-:Y:S01]  /*0ea0*/  UMOV UR5, 0x3fe62e42 ;  /* 0x3fe62e4200057882 */ /* 0x000fe20000000000 */
[----:B------:R-:W-:Y:S01]  /*0eb0*/  IMAD.MOV.U32 R21, RZ, RZ, 0x3ff71547 ;  /* 0x3ff71547ff157424 */ /* 0x000fe200078e00ff */
[----:B------:R-:W-:Y:S01]  /*0ec0*/  BSSY.RECONVERGENT B3, `(.L_x_19) ;  /* 0x0000039000037945 */ /* 0x000fe20003800200 */
[----:B--2---:R-:W-:-:S08]  /*0ed0*/  DMUL R22, R22, -2 ;  /* 0xc000000016167828 */ /* 0x004fd00000000000 */
[----:B------:R-:W-:Y:S02]  /*0ee0*/  DMUL R24, R24, R22 ;  /* 0x0000001618187228 */ /* 0x000fe40000000000 */
[----:B---3--:R-:W-:-:S06]  /*0ef0*/  DMUL R18, R18, R18 ;  /* 0x0000001212127228 */ /* 0x008fcc0000000000 */
[----:B------:R-:W-:Y:S02]  /*0f00*/  DFMA R20, R24, R20, 6.75539944105574400000e+15 ;  /* 0x433800001814742b */ /* 0x000fe40000000014 */
[----:B------:R-:W-:-:S06]  /*0f10*/  FSETP.GEU.AND P0, PT, |R25|, 4.1917929649353027344, PT ;  /* 0x4086232b1900780b */ /* 0x000fcc0003f0e200 */
[----:B------:R-:W-:-:S08]  /*0f20*/  DADD R22, R20, -6.75539944105574400000e+15 ;  /* 0xc338000014167429 */ /* 0x000fd00000000000 */
[----:B------:R-:W-:Y:S01]  /*0f30*/  DFMA R26, R22, -UR4, R24 ;  /* 0x80000004161a7c2b */ /* 0x000fe20008000018 */
[----:B------:R-:W-:Y:S01]  /*0f40*/  UMOV UR4, 0x3b39803f ;  /* 0x3b39803f00047882 */ /* 0x000fe20000000000 */
[----:B------:R-:W-:-:S06]  /*0f50*/  UMOV UR5, 0x3c7abc9e ;  /* 0x3c7abc9e00057882 */ /* 0x000fcc0000000000 */
[----:B------:R-:W-:Y:S01]  /*0f60*/  DFMA R26, R22, -UR4, R26 ;  /* 0x80000004161a7c2b */ /* 0x000fe2000800001a */
[----:B------:R-:W-:Y:S01]  /*0f70*/  UMOV UR4, 0x69ce2bdf ;  /* 0x69ce2bdf00047882 */ /* 0x000fe20000000000 */
[----:B------:R-:W-:Y:S01]  /*0f80*/  IMAD.MOV.U32 R22, RZ, RZ, -0x35dec16 ;  /* 0xfca213eaff167424 */ /* 0x000fe200078e00ff */
[----:B------:R-:W-:Y:S01]  /*0f90*/  UMOV UR5, 0x3e5ade15 ;  /* 0x3e5ade1500057882 */ /* 0x000fe20000000000 */
[----:B------:R-:W-:-:S06]  /*0fa0*/  IMAD.MOV.U32 R23, RZ, RZ, 0x3e928af3 ;  /* 0x3e928af3ff177424 */ /* 0x000fcc00078e00ff */
[----:B------:R-:W-:Y:S01]  /*0fb0*/  DFMA R22, R26, UR4, R22 ;  /* 0x000000041a167c2b */ /* 0x000fe20008000016 */
[----:B------:R-:W-:Y:S01]  /*0fc0*/  UMOV UR4, 0x62401315 ;  /* 0x6240131500047882 */ /* 0x000fe20000000000 */
[----:B------:R-:W-:-:S06]  /*0fd0*/  UMOV UR5, 0x3ec71dee ;  /* 0x3ec71dee00057882 */ /* 0x000fcc0000000000 */
[----:B------:R-:W-:Y:S01]  /*0fe0*/  DFMA R22, R26, R22, UR4 ;  /* 0x000000041a167e2b */ /* 0x000fe20008000016 */
        /* <DEDUP_REMOVED lines=20> */
[----:B------:R-:W-:-:S08]  /*1130*/  DFMA R22, R26, R22, UR4 ;  /* 0x000000041a167e2b */ /* 0x000fd00008000016 */
[----:B------:R-:W-:-:S08]  /*1140*/  DFMA R22, R26, R22, 1 ;  /* 0x3ff000001a16742b */ /* 0x000fd00000000016 */
[----:B------:R-:W-:-:S10]  /*1150*/  DFMA R22, R26, R22, 1 ;  /* 0x3ff000001a16742b */ /* 0x000fd40000000016 */
[----:B------:R-:W-:Y:S02]  /*1160*/  IMAD R27, R20, 0x100000, R23 ;  /* 0x00100000141b7824 */ /* 0x000fe400078e0217 */
[----:B------:R-:W-:Y:S01]  /*1170*/  IMAD.MOV.U32 R26, RZ, RZ, R22 ;  /* 0x000000ffff1a7224 */ /* 0x000fe200078e0016 */
[----:B------:R-:W-:Y:S06]  /*1180*/  @!P0 BRA `(.L_x_20) ;  /* 0x0000000000308947 */ /* 0x000fec0003800000 */
[----:B------:R-:W-:Y:S01]  /*1190*/  FSETP.GEU.AND P1, PT, |R25|, 4.2275390625, PT ;  /* 0x408748001900780b */ /* 0x000fe20003f2e200 */
[C---:B------:R-:W-:Y:S02]  /*11a0*/  DADD R26, R24.reuse, +INF ;  /* 0x7ff00000181a7429 */ /* 0x040fe40000000000 */
[----:B------:R-:W-:-:S08]  /*11b0*/  DSETP.GEU.AND P0, PT, R24, RZ, PT ;  /* 0x000000ff1800722a */ /* 0x000fd00003f0e000 */
[----:B------:R-:W-:Y:S02]  /*11c0*/  FSEL R26, R26, RZ, P0 ;  /* 0x000000ff1a1a7208 */ /* 0x000fe40000000000 */
[----:B------:R-:W-:Y:S02]  /*11d0*/  @!P1 LEA.HI R0, R20, R20, RZ, 0x1 ;  /* 0x0000001414009211 */ /* 0x000fe400078f08ff */
[----:B------:R-:W-:Y:S02]  /*11e0*/  FSEL R27, R27, RZ, P0 ;  /* 0x000000ff1b1b7208 */ /* 0x000fe40000000000 */
[----:B------:R-:W-:-:S05]  /*11f0*/  @!P1 SHF.R.S32.HI R21, RZ, 0x1, R0 ;  /* 0x00000001ff159819 */ /* 0x000fca0000011400 */
[----:B------:R-:W-:Y:S02]  /*1200*/  @!P1 IMAD.IADD R20, R20, 0x1, -R21 ;  /* 0x0000000114149824 */ /* 0x000fe400078e0a15 */
[----:B------:R-:W-:-:S03]  /*1210*/  @!P1 IMAD R23, R21, 0x100000, R23 ;  /* 0x0010000015179824 */ /* 0x000fc600078e0217 */
[----:B------:R-:W-:Y:S01]  /*1220*/  @!P1 LEA R21, R20, 0x3ff00000, 0x14 ;  /* 0x3ff0000014159811 */ /* 0x000fe200078ea0ff */
[----:B------:R-:W-:-:S06]  /*1230*/  @!P1 IMAD.MOV.U32 R20, RZ, RZ, RZ ;  /* 0x000000ffff149224 */ /* 0x000fcc00078e00ff */
[----:B------:R-:W-:-:S11]  /*1240*/  @!P1 DMUL R26, R22, R20 ;  /* 0x00000014161a9228 */ /* 0x000fd60000000000 */
.L_x_20:
[----:B------:R-:W-:Y:S05]  /*1250*/  BSYNC.RECONVERGENT B3 ;  /* 0x0000000000037941 */ /* 0x000fea0003800200 */
.L_x_19:
[----:B------:R-:W-:-:S11]  /*1260*/  DFMA R14, R18, R26, R14 ;  /* 0x0000001a120e722b */ /* 0x000fd6000000000e */
.L_x_16:
[----:B------:R-:W-:Y:S05]  /*1270*/  BSYNC.RECONVERGENT B2 ;  /* 0x0000000000027941 */ /* 0x000fea0003800200 */
.L_x_15:
[C---:B------:R-:W-:Y:S02]  /*1280*/  VIADD R0, R33.reuse, 0x2 ;  /* 0x0000000221007836 */ /* 0x040fe40000000000 */
[----:B------:R-:W-:Y:S02]  /*1290*/  VIADD R33, R33, 0x1 ;  /* 0x0000000121217836 */ /* 0x000fe40000000000 */
[----:B------:R-:W-:Y:S01]  /*12a0*/  VIADD R7, R7, 0x1 ;  /* 0x0000000107077836 */ /* 0x000fe20000000000 */
[----:B------:R-:W-:-:S13]  /*12b0*/  ISETP.GE.AND P0, PT, R0, UR10, PT ;  /* 0x0000000a00007c0c */ /* 0x000fda000bf06270 */
[----:B------:R-:W-:Y:S05]  /*12c0*/  @!P0 BRA `(.L_x_21) ;  /* 0xffffffec00e88947 */ /* 0x000fea000383ffff */
.L_x_3:
[----:B------:R-:W-:Y:S05]  /*12d0*/  BSYNC.RECONVERGENT B0 ;  /* 0x0000000000007941 */ /* 0x000fea0003800200 */
.L_x_2:
[----:B------:R-:W-:Y:S01]  /*12e0*/  VIADD R0, R15, 0xfff00000 ;  /* 0xfff000000f007836 */ /* 0x000fe20000000000 */
[----:B------:R-:W-:Y:S04]  /*12f0*/  BSSY.RECONVERGENT B0, `(.L_x_22) ;  /* 0x0000048000007945 */ /* 0x000fe80003800200 */
        /* <DEDUP_REMOVED lines=8> */
[----:B------:R-:W0:Y:S02]  /*1380*/  MUFU.RSQ64H R9, R7 ;  /* 0x0000000700097308 */ /* 0x000e240000001c00 */
        /* <DEDUP_REMOVED lines=8> */
[----:B------:R-:W-:Y:S01]  /*1410*/  DFMA R8, -R6, R12, R8 ;  /* 0x0000000c0608722b */ /* 0x000fe20000000108 */
[----:B------:R-:W-:-:S07]  /*1420*/  IMAD.IADD R7, R7, 0x1, -R15 ;  /* 0x0000000107077824 */ /* 0x000fce00078e0a0f */
[----:B------:R-:W-:Y:S02]  /*1430*/  DFMA R12, R8, R18, 0.5 ;  /* 0x3fe00000080c742b */ /* 0x000fe40000000012 */
[----:B------:R-:W-:-:S08]  /*1440*/  DMUL R8, R10, R8 ;  /* 0x000000080a087228 */ /* 0x000fd00000000000 */
[----:B------:R-:W-:-:S10]  /*1450*/  DFMA R8, R12, R8, R10 ;  /* 0x000000080c08722b */ /* 0x000fd4000000000a */
[----:B------:R-:W-:Y:S01]  /*1460*/  LEA.HI.SX32 R9, R7, R9, 0x1f ;  /* 0x0000000907097211 */ /* 0x000fe200078ffaff */
[----:B------:R-:W-:Y:S06]  /*1470*/  BRA `(.L_x_24) ;  /* 0x0000000000bc7947 */ /* 0x000fec0003800000 */
.L_x_23:
[----:B------:R-:W-:-:S14]  /*1480*/  DSETP.NEU.AND P0, PT, R14, RZ, PT ;  /* 0x000000ff0e00722a */ /* 0x000fdc0003f0d000 */
[----:B------:R-:W-:-:S04]  /*1490*/  @!P0 LOP3.LUT R8, R15, 0x80000000, RZ, 0xc0, !PT ;  /* 0x800000000f088812 */ /* 0x000fc800078ec0ff */
[----:B------:R-:W-:Y:S01]  /*14a0*/  @!P0 LOP3.LUT R9, R8, 0x7ff00000, RZ, 0xfc, !PT ;  /* 0x7ff0000008098812 */ /* 0x000fe200078efcff */
[----:B------:R-:W-:Y:S01]  /*14b0*/  @!P0 IMAD.MOV.U32 R8, RZ, RZ, RZ ;  /* 0x000000ffff088224 */ /* 0x000fe200078e00ff */
[----:B------:R-:W-:Y:S06]  /*14c0*/  @!P0 BRA `(.L_x_24) ;  /* 0x0000000000a88947 */ /* 0x000fec0003800000 */
[----:B------:R-:W-:Y:S01]  /*14d0*/  DSETP.GEU.AND P0, PT, R14, RZ, PT ;  /* 0x000000ff0e00722a */ /* 0x000fe20003f0e000 */
[----:B------:R-:W-:Y:S02]  /*14e0*/  IMAD.MOV.U32 R8, RZ, RZ, 0x0 ;  /* 0x00000000ff087424 */ /* 0x000fe400078e00ff */
[----:B------:R-:W-:-:S11]  /*14f0*/  IMAD.MOV.U32 R9, RZ, RZ, -0x80000 ;  /* 0xfff80000ff097424 */ /* 0x000fd600078e00ff */
[----:B------:R-:W-:Y:S05]  /*1500*/  @!P0 BRA `(.L_x_24) ;  /* 0x0000000000988947 */ /* 0x000fea0003800000 */
        /* <DEDUP_REMOVED lines=25> */
[----:B------:R-:W-:Y:S02]  /*16a0*/  IMAD.MOV.U32 R6, RZ, RZ, R26 ;  /* 0x000000ffff067224 */ /* 0x000fe400078e001a */
[----:B------:R-:W-:-:S07]  /*16b0*/  IMAD.MOV.U32 R7, RZ, RZ, R27 ;  /* 0x000000ffff077224 */ /* 0x000fce00078e001b */
.L_x_26:
[----:B------:R-:W-:Y:S05]  /*16c0*/  BSYNC.RECONVERGENT B2 ;  /* 0x0000000000027941 */ /* 0x000fea0003800200 */
.L_x_25:
        /* <DEDUP_REMOVED lines=10> */
.L_x_24:
[----:B------:R-:W-:Y:S05]  /*1770*/  BSYNC.RECONVERGENT B0 ;  /* 0x0000000000007941 */ /* 0x000fea0003800200 */
.L_x_22:
        /* <DEDUP_REMOVED lines=16> */
[----:B------:R-:W-:Y:S02]  /*1880*/  IMAD.MOV.U32 R10, RZ, RZ, R26 ;  /* 0x000000ffff0a7224 */ /* 0x000fe400078e001a */
[----:B------:R-:W-:-:S07]  /*1890*/  IMAD.MOV.U32 R11, RZ, RZ, R27 ;  /* 0x000000ffff0b7224 */ /* 0x000fce00078e001b */
.L_x_28:
[----:B------:R-:W-:Y:S05]  /*18a0*/  BSYNC.RECONVERGENT B0 ;  /* 0x0000000000007941 */ /* 0x000fea0003800200 */
.L_x_27:
[----:B------:R-:W0:Y:S01]  /*18b0*/  LDCU UR4, c[0x0][0x380] ;  /* 0x00007000ff0477ac */ /* 0x000e220008000800 */
[----:B------:R-:W-:Y:S01]  /*18c0*/  IMAD.IADD R4, R5, 0x1, R4 ;  /* 0x0000000105047824 */ /* 0x000fe200078e0204 */
[----:B------:R-:W-:-:S04]  /*18d0*/  DADD R16, -R10, R16 ;  /* 0x000000000a107229 */ /* 0x000fc80000000110 */
[----:B0-----:R-:W-:-:S13]  /*18e0*/  ISETP.GE.AND P0, PT, R4, UR4, PT ;  /* 0x0000000404007c0c */ /* 0x001fda000bf06270 */
[----:B------:R-:W-:Y:S05]  /*18f0*/  @!P0 BRA `(.L_x_29) ;  /* 0xffffffe800048947 */ /* 0x000fea000383ffff */
.L_x_1:
[----:B------:R-:W-:Y:S05]  /*1900*/  BSYNC.RECONVERGENT B1 ;  /* 0x0000000000017941 */ /* 0x000fea0003800200 */
.L_x_0:
[----:B------:R-:W0:Y:S01]  /*1910*/  S2R R11, SR_TID.X ;  /* 0x00000000000b7919 */ /* 0x000e220000002100 */
[----:B------:R-:W1:Y:S01]  /*1920*/  S2UR UR5, SR_CgaCtaId ;  /* 0x00000000000579c3 */ /* 0x000e620000008800 */
[----:B------:R-:W-:Y:S01]  /*1930*/  UMOV UR4, 0x400 ;  /* 0x0000040000047882 */ /* 0x000fe20000000000 */
[----:B------:R-:W-:Y:S01]  /*1940*/  ISETP.GE.U32.AND P0, PT, R3, 0x2, PT ;  /* 0x000000020300780c */ /* 0x000fe20003f06070 */
[----:B-1----:R-:W-:-:S06]  /*1950*/  ULEA UR4, UR5, UR4, 0x18 ;  /* 0x0000000405047291 */ /* 0x002fcc000f8ec0ff */
[C---:B0-----:R-:W-:Y:S02]  /*1960*/  LEA R9, R11.reuse, UR4, 0x3 ;  /* 0x000000040b097c11 */ /* 0x041fe4000f8e18ff */
[----:B------:R-:W-:-:S03]  /*1970*/  ISETP.NE.AND P1, PT, R11, RZ, PT ;  /* 0x000000ff0b00720c */ /* 0x000fc60003f25270 */
[----:B------:R0:W-:Y:S01]  /*1980*/  STS.64 [R9], R16 ;  /* 0x0000001009007388 */ /* 0x0001e20000000a00 */
[----:B------:R-:W-:Y:S06]  /*1990*/  BAR.SYNC.DEFER_BLOCKING 0x0 ;  /* 0x0000000000007b1d */ /* 0x000fec0000010000 */
[----:B------:R-:W-:Y:S05]  /*19a0*/  @!P0 BRA `(.L_x_30) ;  /* 0x0000000000388947 */ /* 0x000fea0003800000 */
.L_x_31:
[----:B------:R-:W-:-:S04]  /*19b0*/  SHF.R.U32.HI R8, RZ, 0x1, R3 ;  /* 0x00000001ff087819 */ /* 0x000fc80000011603 */
[----:B------:R-:W-:-:S13]  /*19c0*/  ISETP.GE.U32.AND P0, PT, R11, R8, PT ;  /* 0x000000080b00720c */ /* 0x000fda0003f06070 */
[----:B------:R-:W-:Y:S01]  /*19d0*/  @!P0 IMAD R0, R8, 0x8, R9 ;  /* 0x0000000808008824 */ /* 0x000fe200078e0209 */
[----:B------:R-:W-:Y:S04]  /*19e0*/  @!P0 LDS.64 R6, [R9] ;  /* 0x0000000009068984 */ /* 0x000fe80000000a00 */
[----:B------:R-:W1:Y:S02]  /*19f0*/  @!P0 LDS.64 R4, [R0] ;  /* 0x0000000000048984 */ /* 0x000e640000000a00 */
[----:B-1----:R-:W-:-:S07]  /*1a00*/  @!P0 DADD R4, R4, R6 ;  /* 0x0000000004048229 */ /* 0x002fce0000000006 */
[----:B------:R-:W-:Y:S04]  /*1a10*/  @!P0 STS.64 [R9], R4 ;  /* 0x0000000409008388 */ /* 0x000fe80000000a00 */
[----:B------:R-:W1:Y:S02]  /*1a20*/  @!P0 LDS.64 R6, [R0] ;  /* 0x0000000000068984 */ /* 0x000e640000000a00 */
[----:B-1----:R-:W-:-:S07]  /*1a30*/  @!P0 DADD R6, R6, R4 ;  /* 0x0000000006068229 */ /* 0x002fce0000000004 */
[----:B------:R1:W-:Y:S01]  /*1a40*/  @!P0 STS.64 [R9], R6 ;  /* 0x0000000609008388 */ /* 0x0003e20000000a00 */
[----:B------:R-:W-:Y:S01]  /*1a50*/  BAR.SYNC.DEFER_BLOCKING 0x0 ;  /* 0x0000000000007b1d */ /* 0x000fe20000010000 */
[----:B------:R-:W-:Y:S01]  /*1a60*/  ISETP.GT.U32.AND P0, PT, R3, 0x3, PT ;  /* 0x000000030300780c */ /* 0x000fe20003f04070 */
[----:B------:R-:W-:-:S12]  /*1a70*/  IMAD.MOV.U32 R3, RZ, RZ, R8 ;  /* 0x000000ffff037224 */ /* 0x000fd800078e0008 */
[----:B-1----:R-:W-:Y:S05]  /*1a80*/  @P0 BRA `(.L_x_31) ;  /* 0xfffffffc00c80947 */ /* 0x002fea000383ffff */
.L_x_30:
[----:B------:R-:W-:Y:S05]  /*1a90*/  @P1 EXIT ;  /* 0x000000000000194d */ /* 0x000fea0003800000 */
[----:B------:R-:W1:Y:S01]  /*1aa0*/  S2UR UR5, SR_CgaCtaId ;  /* 0x00000000000579c3 */ /* 0x000e620000008800 */
[----:B------:R-:W-:-:S07]  /*1ab0*/  UMOV UR4, 0x400 ;  /* 0x0000040000047882 */ /* 0x000fce0000000000 */
[----:B------:R-:W2:Y:S08]  /*1ac0*/  LDC.64 R6, c[0x0][0x3e8] ;  /* 0x0000fa00ff067b82 */ /* 0x000eb00000000a00 */
[----:B0-----:R-:W0:Y:S01]  /*1ad0*/  LDC.64 R8, c[0x0][0x3e0] ;  /* 0x0000f800ff087b82 */ /* 0x001e220000000a00 */
[----:B-1----:R-:W-:Y:S01]  /*1ae0*/  ULEA UR4, UR5, UR4, 0x18 ;  /* 0x0000000405047291 */ /* 0x002fe2000f8ec0ff */
[----:B--2---:R-:W-:-:S08]  /*1af0*/  IMAD.WIDE.U32 R6, R2, 0x8, R6 ;  /* 0x0000000802067825 */ /* 0x004fd000078e0006 */
[----:B------:R-:W1:Y:S01]  /*1b00*/  LDS.64 R4, [UR4] ;  /* 0x00000004ff047984 */ /* 0x000e620008000a00 */
[----:B0-----:R-:W-:-:S03]  /*1b10*/  IMAD.WIDE.U32 R2, R2, 0x8, R8 ;  /* 0x0000000802027825 */ /* 0x001fc600078e0008 */
[----:B-1----:R-:W-:Y:S04]  /*1b20*/  STG.E.64 desc[UR6][R6.64], R4 ;  /* 0x0000000406007986 */ /* 0x002fe8000c101b06 */
[----:B------:R-:W-:Y:S01]  /*1b30*/  STG.E.64 desc[UR6][R2.64], R4 ;  /* 0x0000000402007986 */ /* 0x000fe2000c101b06 */
[----:B------:R-:W-:Y:S05]  /*1b40*/  EXIT ;  /* 0x000000000000794d */ /* 0x000fea0003800000 */
        .weak           $__internal_0_$__cuda_sm20_dblrcp_rn_slowpath_v3
        .type           $__internal_0_$__cuda_sm20_dblrcp_rn_slowpath_v3,@function
        .size           $__internal_0_$__cuda_sm20_dblrcp_rn_slowpath_v3,($__internal_1_$__cuda_sm20_div_rn_f64_full - $__internal_0_$__cuda_sm20_dblrcp_rn_slowpath_v3)
$__internal_0_$__cuda_sm20_dblrcp_rn_slowpath_v3:
[----:B------:R-:W-:Y:S01]  /*1b50*/  DSETP.GTU.AND P0, PT, |R18|, +INF , PT ;  /* 0x7ff000001200742a */ /* 0x000fe20003f0c200 */
[----:B------:R-:W-:-:S13]  /*1b60*/  BSSY.RECONVERGENT B3, `(.L_x_32) ;  /* 0x0000024000037945 */ /* 0x000fda0003800200 */
[----:B------:R-:W-:Y:S05]  /*1b70*/  @P0 BRA `(.L_x_33) ;  /* 0x0000000000800947 */ /* 0x000fea0003800000 */
[----:B------:R-:W-:-:S05]  /*1b80*/  LOP3.LUT R24, R19, 0x7fffffff, RZ, 0xc0, !PT ;  /* 0x7fffffff13187812 */ /* 0x000fca00078ec0ff */
[----:B------:R-:W-:-:S05]  /*1b90*/  VIADD R20, R24, 0xffffffff ;  /* 0xffffffff18147836 */ /* 0x000fca0000000000 */
[----:B------:R-:W-:-:S13]  /*1ba0*/  ISETP.GE.U32.AND P0, PT, R20, 0x7fefffff, PT ;  /* 0x7fefffff1400780c */ /* 0x000fda0003f06070 */
[----:B------:R-:W-:Y:S01]  /*1bb0*/  @P0 LOP3.LUT R21, R19, 0x7ff00000, RZ, 0x3c, !PT ;  /* 0x7ff0000013150812 */ /* 0x000fe200078e3cff */
[----:B------:R-:W-:Y:S01]  /*1bc0*/  @P0 IMAD.MOV.U32 R20, RZ, RZ, RZ ;  /* 0x000000ffff140224 */ /* 0x000fe200078e00ff */
[----:B------:R-:W-:Y:S06]  /*1bd0*/  @P0 BRA `(.L_x_34) ;  /* 0x0000000000700947 */ /* 0x000fec0003800000 */
[----:B------:R-:W-:-:S13]  /*1be0*/  ISETP.GE.U32.AND P0, PT, R24, 0x1000001, PT ;  /* 0x010000011800780c */ /* 0x000fda0003f06070 */
[----:B------:R-:W-:Y:S05]  /*1bf0*/  @!P0 BRA `(.L_x_35) ;  /* 0x0000000000388947 */ /* 0x000fea0003800000 */
[----:B------:R-:W-:Y:S02]  /*1c00*/  VIADD R27, R19, 0xc0200000 ;  /* 0xc0200000131b7836 */ /* 0x000fe40000000000 */
[----:B------:R-:W-:Y:S02]  /*1c10*/  IMAD.MOV.U32 R26, RZ, RZ, R18 ;  /* 0x000000ffff1a7224 */ /* 0x000fe400078e0012 */
[----:B------:R-:W0:Y:S01]  /*1c20*/  MUFU.RCP64H R21, R27 ;  /* 0x0000001b00157308 */ /* 0x000e220000001800 */
[----:B------:R-:W-:-:S06]  /*1c30*/  IMAD.MOV.U32 R20, RZ, RZ, R29 ;  /* 0x000000ffff147224 */ /* 0x000fcc00078e001d */
[----:B0-----:R-:W-:-:S08]  /*1c40*/  DFMA R24, -R26, R20, 1 ;  /* 0x3ff000001a18742b */ /* 0x001fd00000000114 */
[----:B------:R-:W-:-:S08]  /*1c50*/  DFMA R24, R24, R24, R24 ;  /* 0x000000181818722b */ /* 0x000fd00000000018 */
[----:B------:R-:W-:-:S08]  /*1c60*/  DFMA R24, R20, R24, R20 ;  /* 0x000000181418722b */ /* 0x000fd00000000014 */
[----:B------:R-:W-:-:S08]  /*1c70*/  DFMA R20, -R26, R24, 1 ;  /* 0x3ff000001a14742b */ /* 0x000fd00000000118 */
[----:B------:R-:W-:-:S08]  /*1c80*/  DFMA R20, R24, R20, R24 ;  /* 0x000000141814722b */ /* 0x000fd00000000018 */
[----:B------:R-:W-:-:S08]  /*1c90*/  DMUL R20, R20, 2.2250738585072013831e-308 ;  /* 0x0010000014147828 */ /* 0x000fd00000000000 */
[----:B------:R-:W-:-:S08]  /*1ca0*/  DFMA R18, -R18, R20, 1 ;  /* 0x3ff000001212742b */ /* 0x000fd00000000114 */
[----:B------:R-:W-:-:S08]  /*1cb0*/  DFMA R18, R18, R18, R18 ;  /* 0x000000121212722b */ /* 0x000fd00000000012 */
[----:B------:R-:W-:Y:S01]  /*1cc0*/  DFMA R20, R20, R18, R20 ;  /* 0x000000121414722b */ /* 0x000fe20000000014 */
[----:B------:R-:W-:Y:S10]  /*1cd0*/  BRA `(.L_x_34) ;  /* 0x0000000000307947 */ /* 0x000ff40003800000 */
.L_x_35:
[----:B------:R-:W-:Y:S01]  /*1ce0*/  DMUL R24, R18, 8.11296384146066816958e+31 ;  /* 0x4690000012187828 */ /* 0x000fe20000000000 */
[----:B------:R-:W-:-:S05]  /*1cf0*/  IMAD.MOV.U32 R18, RZ, RZ, R29 ;  /* 0x000000ffff127224 */ /* 0x000fca00078e001d */
[----:B------:R-:W0:Y:S02]  /*1d00*/  MUFU.RCP64H R19, R25 ;  /* 0x0000001900137308 */ /* 0x000e240000001800 */
[----:B0-----:R-:W-:-:S08]  /*1d10*/  DFMA R20, -R24, R18, 1 ;  /* 0x3ff000001814742b */ /* 0x001fd00000000112 */
[----:B------:R-:W-:-:S08]  /*1d20*/  DFMA R20, R20, R20, R20 ;  /* 0x000000141414722b */ /* 0x000fd00000000014 */
[----:B------:R-:W-:-:S08]  /*1d30*/  DFMA R20, R18, R20, R18 ;  /* 0x000000141214722b */ /* 0x000fd00000000012 */
[----:B------:R-:W-:-:S08]  /*1d40*/  DFMA R18, -R24, R20, 1 ;  /* 0x3ff000001812742b */ /* 0x000fd00000000114 */
[----:B------:R-:W-:-:S08]  /*1d50*/  DFMA R18, R20, R18, R20 ;  /* 0x000000121412722b */ /* 0x000fd00000000014 */
[----:B------:R-:W-:Y:S01]  /*1d60*/  DMUL R20, R18, 8.11296384146066816958e+31 ;  /* 0x4690000012147828 */ /* 0x000fe20000000000 */
[----:B------:R-:W-:Y:S10]  /*1d70*/  BRA `(.L_x_34) ;  /* 0x0000000000087947 */ /* 0x000ff40003800000 */
.L_x_33:
[----:B------:R-:W-:Y:S01]  /*1d80*/  LOP3.LUT R21, R19, 0x80000, RZ, 0xfc, !PT ;  /* 0x0008000013157812 */ /* 0x000fe200078efcff */
[----:B------:R-:W-:-:S07]  /*1d90*/  IMAD.MOV.U32 R20, RZ, RZ, R18 ;  /* 0x000000ffff147224 */ /* 0x000fce00078e0012 */
.L_x_34:
[----:B------:R-:W-:Y:S05]  /*1da0*/  BSYNC.RECONVERGENT B3 ;  /* 0x0000000000037941 */ /* 0x000fea0003800200 */
.L_x_32:
[----:B------:R-:W-:Y:S02]  /*1db0*/  IMAD.MOV.U32 R18, RZ, RZ, R0 ;  /* 0x000000ffff127224 */ /* 0x000fe400078e0000 */
[----:B------:R-:W-:Y:S02]  /*1dc0*/  IMAD.MOV.U32 R19, RZ, RZ, 0x0 ;  /* 0x00000000ff137424 */ /* 0x000fe400078e00ff */
[----:B------:R-:W-:Y:S02]  /*1dd0*/  IMAD.MOV.U32 R26, RZ, RZ, R20 ;  /* 0x000000ffff1a7224 */ /* 0x000fe400078e0014 */
[----:B------:R-:W-:Y:S01]  /*1de0*/  IMAD.MOV.U32 R27, RZ, RZ, R21 ;  /* 0x000000ffff1b7224 */ /* 0x000fe200078e0015 */
[----:B------:R-:W-:Y:S06]  /*1df0*/  RET.REL.NODEC R18 `(_Z16potential_energyiPdS_S_S_S_S_S_S_S_S_PiS_S_) ;  /* 0xffffffe012807950 */ /* 0x000fec0003c3ffff */
        .weak           $__internal_1_$__cuda_sm20_div_rn_f64_full
        .type           $__internal_1_$__cuda_sm20_div_rn_f64_full,@function
        .size           $__internal_1_$__cuda_sm20_div_rn_f64_full,($__internal_2_$__cuda_sm20_drsqrt_f64_slowpath_v2 - $__internal_1_$__cuda_sm20_div_rn_f64_full)
$__internal_1_$__cuda_sm20_div_rn_f64_full:
[----:B------:R-:W-:Y:S01]  /*1e00*/  FSETP.GEU.AND P2, PT, |R19|, 1.469367938527859385e-39, PT ;  /* 0x001000001300780b */ /* 0x000fe20003f4e200 */
[----:B------:R-:W-:Y:S01]  /*1e10*/  IMAD.MOV.U32 R36, RZ, RZ, 0x1ca00000 ;  /* 0x1ca00000ff247424 */ /* 0x000fe200078e00ff */
[C---:B------:R-:W-:Y:S01]  /*1e20*/  FSETP.GEU.AND P0, PT, |R23|.reuse, 1.469367938527859385e-39, PT ;  /* 0x001000001700780b */ /* 0x040fe20003f0e200 */
[----:B------:R-:W-:Y:S01]  /*1e30*/  IMAD.MOV.U32 R26, RZ, RZ, 0x1 ;  /* 0x00000001ff1a7424 */ /* 0x000fe200078e00ff */
[----:B------:R-:W-:Y:S01]  /*1e40*/  LOP3.LUT R20, R23, 0x800fffff, RZ, 0xc0, !PT ;  /* 0x800fffff17147812 */ /* 0x000fe200078ec0ff */
[----:B------:R-:W-:Y:S01]  /*1e50*/  BSSY.RECONVERGENT B4, `(.L_x_36) ;  /* 0x0000052000047945 */ /* 0x000fe20003800200 */
[----:B------:R-:W-:Y:S02]  /*1e60*/  LOP3.LUT R35, R19, 0x7ff00000, RZ, 0xc0, !PT ;  /* 0x7ff0000013237812 */ /* 0x000fe400078ec0ff */
[----:B------:R-:W-:Y:S01]  /*1e70*/  LOP3.LUT R21, R20, 0x3ff00000, RZ, 0xfc, !PT ;  /* 0x3ff0000014157812 */ /* 0x000fe200078efcff */
[----:B------:R-:W-:Y:S01]  /*1e80*/  IMAD.MOV.U32 R20, RZ, RZ, R22 ;  /* 0x000000ffff147224 */ /* 0x000fe200078e0016 */
[----:B------:R-:W-:-:S03]  /*1e90*/  LOP3.LUT R37, R23, 0x7ff00000, RZ, 0xc0, !PT ;  /* 0x7ff0000017257812 */ /* 0x000fc600078ec0ff */
[----:B------:R-:W-:Y:S01]  /*1ea0*/  @!P2 LOP3.LUT R24, R23, 0x7ff00000, RZ, 0xc0, !PT ;  /* 0x7ff000001718a812 */ /* 0x000fe200078ec0ff */
[----:B------:R-:W-:Y:S01]  /*1eb0*/  @!P2 IMAD.MOV.U32 R28, RZ, RZ, RZ ;  /* 0x000000ffff1ca224 */ /* 0x000fe200078e00ff */
[----:B------:R-:W-:Y:S01]  /*1ec0*/  @!P0 DMUL R20, R22, 8.98846567431157953865e+307 ;  /* 0x7fe0000016148828 */ /* 0x000fe20000000000 */
[C---:B------:R-:W-:Y:S02]  /*1ed0*/  ISETP.GE.U32.AND P1, PT, R35.reuse, R37, PT ;  /* 0x000000252300720c */ /* 0x040fe40003f26070 */
[----:B------:R-:W-:Y:S01]  /*1ee0*/  @!P2 ISETP.GE.U32.AND P3, PT, R35, R24, PT ;  /* 0x000000182300a20c */ /* 0x000fe20003f66070 */
[----:B------:R-:W-:Y:S01]  /*1ef0*/  IMAD.MOV.U32 R24, RZ, RZ, R18 ;  /* 0x000000ffff187224 */ /* 0x000fe200078e0012 */
[C---:B------:R-:W-:Y:S01]  /*1f00*/  SEL R25, R36.reuse, 0x63400000, !P1 ;  /* 0x6340000024197807 */ /* 0x040fe20004800000 */
[----:B------:R-:W0:Y:S01]  /*1f10*/  MUFU.RCP64H R27, R21 ;  /* 0x00000015001b7308 */ /* 0x000e220000001800 */
[----:B------:R-:W-:Y:S02]  /*1f20*/  @!P2 SEL R29, R36, 0x63400000, !P3 ;  /* 0x63400000241da807 */ /* 0x000fe40005800000 */
[----:B------:R-:W-:-:S02]  /*1f30*/  LOP3.LUT R25, R25, 0x800fffff, R19, 0xf8, !PT ;  /* 0x800fffff19197812 */ /* 0x000fc400078ef813 */
[----:B------:R-:W-:Y:S02]  /*1f40*/  @!P2 LOP3.LUT R29, R29, 0x80000000, R19, 0xf8, !PT ;  /* 0x800000001d1da812 */ /* 0x000fe400078ef813 */
[----:B------:R-:W-:Y:S02]  /*1f50*/  @!P0 LOP3.LUT R37, R21, 0x7ff00000, RZ, 0xc0, !PT ;  /* 0x7ff0000015258812 */ /* 0x000fe400078ec0ff */
[----:B------:R-:W-:-:S06]  /*1f60*/  @!P2 LOP3.LUT R29, R29, 0x100000, RZ, 0xfc, !PT ;  /* 0x001000001d1da812 */ /* 0x000fcc00078efcff */
[----:B------:R-:W-:Y:S02]  /*1f70*/  @!P2 DFMA R24, R24, 2, -R28 ;  /* 0x400000001818a82b */ /* 0x000fe4000000081c */
[----:B0-----:R-:W-:-:S08]  /*1f80*/  DFMA R28, R26, -R20, 1 ;  /* 0x3ff000001a1c742b */ /* 0x001fd00000000814 */
[----:B------:R-:W-:-:S08]  /*1f90*/  DFMA R28, R28, R28, R28 ;  /* 0x0000001c1c1c722b */ /* 0x000fd0000000001c */
[----:B------:R-:W-:-:S08]  /*1fa0*/  DFMA R28, R26, R28, R26 ;  /* 0x0000001c1a1c722b */ /* 0x000fd0000000001a */
[----:B------:R-:W-:-:S08]  /*1fb0*/  DFMA R26, R28, -R20, 1 ;  /* 0x3ff000001c1a742b */ /* 0x000fd00000000814 */
[----:B------:R-:W-:-:S08]  /*1fc0*/  DFMA R26, R28, R26, R28 ;  /* 0x0000001a1c1a722b */ /* 0x000fd0000000001c */
[----:B------:R-:W-:-:S08]  /*1fd0*/  DMUL R28, R26, R24 ;  /* 0x000000181a1c7228 */ /* 0x000fd00000000000 */
[----:B------:R-:W-:-:S08]  /*1fe0*/  DFMA R30, R28, -R20, R24 ;  /* 0x800000141c1e722b */ /* 0x000fd00000000018 */
[----:B------:R-:W-:Y:S01]  /*1ff0*/  DFMA R30, R26, R30, R28 ;  /* 0x0000001e1a1e722b */ /* 0x000fe2000000001c */
[----:B------:R-:W-:Y:S01]  /*2000*/  IMAD.MOV.U32 R28, RZ, RZ, R35 ;  /* 0x000000ffff1c7224 */ /* 0x000fe200078e0023 */
[----:B------:R-:W-:-:S05]  /*2010*/  @!P2 LOP3.LUT R28, R25, 0x7ff00000, RZ, 0xc0, !PT ;  /* 0x7ff00000191ca812 */ /* 0x000fca00078ec0ff */
[----:B------:R-:W-:-:S05]  /*2020*/  VIADD R26, R28, 0xffffffff ;  /* 0xffffffff1c1a7836 */ /* 0x000fca0000000000 */
[----:B------:R-:W-:Y:S01]  /*2030*/  ISETP.GT.U32.AND P0, PT, R26, 0x7feffffe, PT ;  /* 0x7feffffe1a00780c */ /* 0x000fe20003f04070 */
[----:B------:R-:W-:-:S05]  /*2040*/  VIADD R26, R37, 0xffffffff ;  /* 0xffffffff251a7836 */ /* 0x000fca0000000000 */
[----:B------:R-:W-:-:S13]  /*2050*/  ISETP.GT.U32.OR P0, PT, R26, 0x7feffffe, P0 ;  /* 0x7feffffe1a00780c */ /* 0x000fda0000704470 */
[----:B------:R-:W-:Y:S05]  /*2060*/  @P0 BRA `(.L_x_37) ;  /* 0x00000000006c0947 */ /* 0x000fea0003800000 */
[----:B------:R-:W-:-:S04]  /*2070*/  LOP3.LUT R26, R23, 0x7ff00000, RZ, 0xc0, !PT ;  /* 0x7ff00000171a7812 */ /* 0x000fc800078ec0ff */
[CC--:B------:R-:W-:Y:S02]  /*2080*/  VIADDMNMX R18, R35.reuse, -R26.reuse, 0xb9600000, !PT ;  /* 0xb960000023127446 */ /* 0x0c0fe4000780091a */
[----:B------:R-:W-:Y:S02]  /*2090*/  ISETP.GE.U32.AND P0, PT, R35, R26, PT ;  /* 0x0000001a2300720c */ /* 0x000fe40003f06070 */
[----:B------:R-:W-:Y:S02]  /*20a0*/  VIMNMX R18, PT, PT, R18, 0x46a00000, PT ;  /* 0x46a0000012127848 */ /* 0x000fe40003fe0100 */
[----:B------:R-:W-:-:S05]  /*20b0*/  SEL R19, R36, 0x63400000, !P0 ;  /* 0x6340000024137807 */ /* 0x000fca0004000000 */
[----:B------:R-:W-:Y:S02]  /*20c0*/  IMAD.IADD R28, R18, 0x1, -R19 ;  /* 0x00000001121c7824 */ /* 0x000fe400078e0a13 */
[----:B------:R-:W-:Y:S02]  /*20d0*/  IMAD.MOV.U32 R18, RZ, RZ, RZ ;  /* 0x000000ffff127224 */ /* 0x000fe400078e00ff */
[----:B------:R-:W-:-:S06]  /*20e0*/  VIADD R19, R28, 0x7fe00000 ;  /* 0x7fe000001c137836 */ /* 0x000fcc0000000000 */
[----:B------:R-:W-:-:S10]  /*20f0*/  DMUL R26, R30, R18 ;  /* 0x000000121e1a7228 */ /* 0x000fd40000000000 */
[----:B------:R-:W-:-:S13]  /*2100*/  FSETP.GTU.AND P0, PT, |R27|, 1.469367938527859385e-39, PT ;  /* 0x001000001b00780b */ /* 0x000fda0003f0c200 */
[----:B------:R-:W-:Y:S05]  /*2110*/  @P0 BRA `(.L_x_38) ;  /* 0x0000000000940947 */ /* 0x000fea0003800000 */
[----:B------:R-:W-:-:S06]  /*2120*/  DFMA R20, R30, -R20, R24 ;  /* 0x800000141e14722b */ /* 0x000fcc0000000018 */
[----:B------:R-:W-:-:S04]  /*2130*/  IMAD.MOV.U32 R20, RZ, RZ, RZ ;  /* 0x000000ffff147224 */ /* 0x000fc800078e00ff */
[C---:B------:R-:W-:Y:S02]  /*2140*/  FSETP.NEU.AND P0, PT, R21.reuse, RZ, PT ;  /* 0x000000ff1500720b */ /* 0x040fe40003f0d000 */
[----:B------:R-:W-:-:S04]  /*2150*/  LOP3.LUT R23, R21, 0x80000000, R23, 0x48, !PT ;  /* 0x8000000015177812 */ /* 0x000fc800078e4817 */
[----:B------:R-:W-:-:S07]  /*2160*/  LOP3.LUT R21, R23, R19, RZ, 0xfc, !PT ;  /* 0x0000001317157212 */ /* 0x000fce00078efcff */
[----:B------:R-:W-:Y:S05]  /*2170*/  @!P0 BRA `(.L_x_38) ;  /* 0x00000000007c8947 */ /* 0x000fea0003800000 */
[----:B------:R-:W-:Y:S01]  /*2180*/  IMAD.MOV R19, RZ, RZ, -R28 ;  /* 0x000000ffff137224 */ /* 0x000fe200078e0a1c */
[----:B------:R-:W-:Y:S01]  /*2190*/  DMUL.RP R20, R30, R20 ;  /* 0x000000141e147228 */ /* 0x000fe20000008000 */
[----:B------:R-:W-:-:S06]  /*21a0*/  IMAD.MOV.U32 R18, RZ, RZ, RZ ;  /* 0x000000ffff127224 */ /* 0x000fcc00078e00ff */
[----:B------:R-:W-:-:S03]  /*21b0*/  DFMA R18, R26, -R18, R30 ;  /* 0x800000121a12722b */ /* 0x000fc6000000001e */
[----:B------:R-:W-:-:S03]  /*21c0*/  LOP3.LUT R23, R21, R23, RZ, 0x3c, !PT ;  /* 0x0000001715177212 */ /* 0x000fc600078e3cff */
[----:B------:R-:W-:-:S04]  /*21d0*/  IADD3 R18, PT, PT, -R28, -0x43300000, RZ ;  /* 0xbcd000001c127810 */ /* 0x000fc80007ffe1ff */
[----:B------:R-:W-:-:S04]  /*21e0*/  FSETP.NEU.AND P0, PT, |R19|, R18, PT ;  /* 0x000000121300720b */ /* 0x000fc80003f0d200 */
[----:B------:R-:W-:Y:S02]  /*21f0*/  FSEL R26, R20, R26, !P0 ;  /* 0x0000001a141a7208 */ /* 0x000fe40004000000 */
[----:B------:R-:W-:Y:S01]  /*2200*/  FSEL R27, R23, R27, !P0 ;  /* 0x0000001b171b7208 */ /* 0x000fe20004000000 */
[----:B------:R-:W-:Y:S06]  /*2210*/  BRA `(.L_x_38) ;  /* 0x0000000000547947 */ /* 0x000fec0003800000 */
.L_x_37:
[----:B------:R-:W-:-:S14]  /*2220*/  DSETP.NAN.AND P0, PT, R18, R18, PT ;  /* 0x000000121200722a */ /* 0x000fdc0003f08000 */
[----:B------:R-:W-:Y:S05]  /*2230*/  @P0 BRA `(.L_x_39) ;  /* 0x0000000000440947 */ /* 0x000fea0003800000 */
[----:B------:R-:W-:-:S14]  /*2240*/  DSETP.NAN.AND P0, PT, R22, R22, PT ;  /* 0x000000161600722a */ /* 0x000fdc0003f08000 */
[----:B------:R-:W-:Y:S05]  /*2250*/  @P0 BRA `(.L_x_40) ;  /* 0x0000000000300947 */ /* 0x000fea0003800000 */
[----:B------:R-:W-:Y:S01]  /*2260*/  ISETP.NE.AND P0, PT, R28, R37, PT ;  /* 0x000000251c00720c */ /* 0x000fe20003f05270 */
[----:B------:R-:W-:Y:S02]  /*2270*/  IMAD.MOV.U32 R26, RZ, RZ, 0x0 ;  /* 0x00000000ff1a7424 */ /* 0x000fe400078e00ff */
[----:B------:R-:W-:-:S10]  /*2280*/  IMAD.MOV.U32 R27, RZ, RZ, -0x80000 ;  /* 0xfff80000ff1b7424 */ /* 0x000fd400078e00ff */
[----:B------:R-:W-:Y:S05]  /*2290*/  @!P0 BRA `(.L_x_38) ;  /* 0x0000000000348947 */ /* 0x000fea0003800000 */
[----:B------:R-:W-:Y:S02]  /*22a0*/  ISETP.NE.AND P0, PT, R28, 0x7ff00000, PT ;  /* 0x7ff000001c00780c */ /* 0x000fe40003f05270 */
[----:B------:R-:W-:Y:S02]  /*22b0*/  LOP3.LUT R27, R19, 0x80000000, R23, 0x48, !PT ;  /* 0x80000000131b7812 */ /* 0x000fe400078e4817 */
[----:B------:R-:W-:-:S13]  /*22c0*/  ISETP.EQ.OR P0, PT, R37, RZ, !P0 ;  /* 0x000000ff2500720c */ /* 0x000fda0004702670 */
[----:B------:R-:W-:Y:S01]  /*22d0*/  @P0 LOP3.LUT R18, R27, 0x7ff00000, RZ, 0xfc, !PT ;  /* 0x7ff000001b120812 */ /* 0x000fe200078efcff */
[----:B------:R-:W-:Y:S02]  /*22e0*/  @!P0 IMAD.MOV.U32 R26, RZ, RZ, RZ ;  /* 0x000000ffff1a8224 */ /* 0x000fe400078e00ff */
[----:B------:R-:W-:Y:S02]  /*22f0*/  @P0 IMAD.MOV.U32 R26, RZ, RZ, RZ ;  /* 0x000000ffff1a0224 */ /* 0x000fe400078e00ff */
[----:B------:R-:W-:Y:S01]  /*2300*/  @P0 IMAD.MOV.U32 R27, RZ, RZ, R18 ;  /* 0x000000ffff1b0224 */ /* 0x000fe200078e0012 */
[----:B------:R-:W-:Y:S06]  /*2310*/  BRA `(.L_x_38) ;  /* 0x0000000000147947 */ /* 0x000fec0003800000 */
.L_x_40:
[----:B------:R-:W-:Y:S01]  /*2320*/  LOP3.LUT R27, R23, 0x80000, RZ, 0xfc, !PT ;  /* 0x00080000171b7812 */ /* 0x000fe200078efcff */
[----:B------:R-:W-:Y:S01]  /*2330*/  IMAD.MOV.U32 R26, RZ, RZ, R22 ;  /* 0x000000ffff1a7224 */ /* 0x000fe200078e0016 */
[----:B------:R-:W-:Y:S06]  /*2340*/  BRA `(.L_x_38) ;  /* 0x0000000000087947 */ /* 0x000fec0003800000 */
.L_x_39:
[----:B------:R-:W-:Y:S01]  /*2350*/  LOP3.LUT R27, R19, 0x80000, RZ, 0xfc, !PT ;  /* 0x00080000131b7812 */ /* 0x000fe200078efcff */
[----:B------:R-:W-:-:S07]  /*2360*/  IMAD.MOV.U32 R26, RZ, RZ, R18 ;  /* 0x000000ffff1a7224 */ /* 0x000fce00078e0012 */
.L_x_38:
[----:B------:R-:W-:Y:S05]  /*2370*/  BSYNC.RECONVERGENT B4 ;  /* 0x0000000000047941 */ /* 0x000fea0003800200 */
.L_x_36:
[----:B------:R-:W-:Y:S02]  /*2380*/  IMAD.MOV.U32 R18, RZ, RZ, R0 ;  /* 0x000000ffff127224 */ /* 0x000fe400078e0000 */
[----:B------:R-:W-:Y:S02]  /*2390*/  IMAD.MOV.U32 R19, RZ, RZ, 0x0 ;  /* 0x00000000ff137424 */ /* 0x000fe400078e00ff */
[----:B------:R-:W-:Y:S02]  /*23a0*/  IMAD.MOV.U32 R20, RZ, RZ, R26 ;  /* 0x000000ffff147224 */ /* 0x000fe400078e001a */
[----:B------:R-:W-:Y:S01]  /*23b0*/  IMAD.MOV.U32 R21, RZ, RZ, R27 ;  /* 0x000000ffff157224 */ /* 0x000fe200078e001b */
[----:B------:R-:W-:Y:S06]  /*23c0*/  RET.REL.NODEC R18 `(_Z16potential_energyiPdS_S_S_S_S_S_S_S_S_PiS_S_) ;  /* 0xffffffdc120c7950 */ /* 0x000fec0003c3ffff */
        .weak           $__internal_2_$__cuda_sm20_drsqrt_f64_slowpath_v2
        .type           $__internal_2_$__cuda_sm20_drsqrt_f64_slowpath_v2,@function
        .size           $__internal_2_$__cuda_sm20_drsqrt_f64_slowpath_v2,(.L_x_48 - $__internal_2_$__cuda_sm20_drsqrt_f64_slowpath_v2)
$__internal_2_$__cuda_sm20_drsqrt_f64_slowpath_v2:
[----:B------:R-:W-:Y:S01]  /*23d0*/  DSETP.NEU.AND P0, PT, R28, RZ, PT ;  /* 0x000000ff1c00722a */ /* 0x000fe20003f0d000 */
[----:B------:R-:W-:Y:S01]  /*23e0*/  BSSY.RECONVERGENT B4, `(.L_x_41) ;  /* 0x000001c000047945 */ /* 0x000fe20003800200 */
[----:B------:R-:W-:-:S12]  /*23f0*/  LOP3.LUT R20, R29, 0x80000000, RZ, 0xc0, !PT ;  /* 0x800000001d147812 */ /* 0x000fd800078ec0ff */
[----:B------:R-:W-:Y:S05]  /*2400*/  @!P0 BRA `(.L_x_42) ;  /* 0x00000000005c8947 */ /* 0x000fea0003800000 */
[----:B------:R-:W-:-:S14]  /*2410*/  DSETP.GTU.AND P0, PT, |R28|, +INF , PT ;  /* 0x7ff000001c00742a */ /* 0x000fdc0003f0c200 */
[----:B------:R-:W-:Y:S05]  /*2420*/  @P0 BRA `(.L_x_43) ;  /* 0x00000000004c0947 */ /* 0x000fea0003800000 */
[----:B------:R-:W-:-:S13]  /*2430*/  ISETP.NE.AND P0, PT, R20, RZ, PT ;  /* 0x000000ff1400720c */ /* 0x000fda0003f05270 */
[----:B------:R-:W-:Y:S02]  /*2440*/  @P0 IMAD.MOV.U32 R20, RZ, RZ, 0x0 ;  /* 0x00000000ff140424 */ /* 0x000fe400078e00ff */
[----:B------:R-:W-:Y:S01]  /*2450*/  @P0 IMAD.MOV.U32 R21, RZ, RZ, -0x80000 ;  /* 0xfff80000ff150424 */ /* 0x000fe200078e00ff */
[----:B------:R-:W-:Y:S06]  /*2460*/  @P0 BRA `(.L_x_44) ;  /* 0x00000000004c0947 */ /* 0x000fec0003800000 */
[----:B------:R-:W-:-:S14]  /*2470*/  DSETP.NEU.AND P0, PT, |R28|, +INF , PT ;  /* 0x7ff000001c00742a */ /* 0x000fdc0003f0d200 */
[----:B------:R-:W-:Y:S01]  /*2480*/  @!P0 CS2R R20, SRZ ;  /* 0x0000000000148805 */ /* 0x000fe2000001ff00 */
[----:B------:R-:W-:Y:S06]  /*2490*/  @!P0 BRA `(.L_x_44) ;  /* 0x0000000000408947 */ /* 0x000fec0003800000 */
[----:B------:R-:W-:Y:S01]  /*24a0*/  DMUL R28, R28, 1.80143985094819840000e+16 ;  /* 0x435000001c1c7828 */ /* 0x000fe20000000000 */
[----:B------:R-:W-:Y:S02]  /*24b0*/  IMAD.MOV.U32 R26, RZ, RZ, RZ ;  /* 0x000000ffff1a7224 */ /* 0x000fe400078e00ff */
[----:B------:R-:W-:Y:S02]  /*24c0*/  IMAD.MOV.U32 R24, RZ, RZ, 0x0 ;  /* 0x00000000ff187424 */ /* 0x000fe400078e00ff */
[----:B------:R-:W-:Y:S01]  /*24d0*/  IMAD.MOV.U32 R25, RZ, RZ, 0x3fd80000 ;  /* 0x3fd80000ff197424 */ /* 0x000fe200078e00ff */
[----:B------:R-:W0:Y:S02]  /*24e0*/  MUFU.RSQ64H R27, R29 ;  /* 0x0000001d001b7308 */ /* 0x000e240000001c00 */
[----:B0-----:R-:W-:-:S08]  /*24f0*/  DMUL R20, R26, R26 ;  /* 0x0000001a1a147228 */ /* 0x001fd00000000000 */
[----:B------:R-:W-:-:S08]  /*2500*/  DFMA R20, R28, -R20, 1 ;  /* 0x3ff000001c14742b */ /* 0x000fd00000000814 */
[----:B------:R-:W-:Y:S02]  /*2510*/  DFMA R24, R20, R24, 0.5 ;  /* 0x3fe000001418742b */ /* 0x000fe40000000018 */
[----:B------:R-:W-:-:S08]  /*2520*/  DMUL R20, R26, R20 ;  /* 0x000000141a147228 */ /* 0x000fd00000000000 */
[----:B------:R-:W-:-:S08]  /*2530*/  DFMA R20, R24, R20, R26 ;  /* 0x000000141814722b */ /* 0x000fd0000000001a */
[----:B------:R-:W-:Y:S01]  /*2540*/  DMUL R20, R20, 134217728 ;  /* 0x41a0000014147828 */ /* 0x000fe20000000000 */
[----:B------:R-:W-:Y:S10]  /*2550*/  BRA `(.L_x_44) ;  /* 0x0000000000107947 */ /* 0x000ff40003800000 */
.L_x_43:
[----:B------:R-:W-:Y:S01]  /*2560*/  DADD R20, R28, R28 ;  /* 0x000000001c147229 */ /* 0x000fe2000000001c */
[----:B------:R-:W-:Y:S10]  /*2570*/  BRA `(.L_x_44) ;  /* 0x0000000000087947 */ /* 0x000ff40003800000 */
.L_x_42:
[----:B------:R-:W-:Y:S01]  /*2580*/  LOP3.LUT R21, R20, 0x7ff00000, RZ, 0xfc, !PT ;  /* 0x7ff0000014157812 */ /* 0x000fe200078efcff */
[----:B------:R-:W-:-:S07]  /*2590*/  IMAD.MOV.U32 R20, RZ, RZ, RZ ;  /* 0x000000ffff147224 */ /* 0x000fce00078e00ff */
.L_x_44:
[----:B------:R-:W-:Y:S05]  /*25a0*/  BSYNC.RECONVERGENT B4 ;  /* 0x0000000000047941 */ /* 0x000fea0003800200 */
.L_x_41:
[----:B------:R-:W-:Y:S02]  /*25b0*/  IMAD.MOV.U32 R26, RZ, RZ, R20 ;  /* 0x000000ffff1a7224 */ /* 0x000fe400078e0014 */
[----:B------:R-:W-:Y:S02]  /*25c0*/  IMAD.MOV.U32 R27, RZ, RZ, R21 ;  /* 0x000000ffff1b7224 */ /* 0x000fe400078e0015 */
[----:B------:R-:W-:Y:S02]  /*25d0*/  IMAD.MOV.U32 R20, RZ, RZ, R0 ;  /* 0x000000ffff147224 */ /* 0x000fe400078e0000 */
[----:B------:R-:W-:-:S04]  /*25e0*/  IMAD.MOV.U32 R21, RZ, RZ, 0x0 ;  /* 0x00000000ff157424 */ /* 0x000fc800078e00ff */
[----:B------:R-:W-:Y:S05]  /*25f0*/  RET.REL.NODEC R20 `(_Z16potential_energyiPdS_S_S_S_S_S_S_S_S_PiS_S_) ;  /* 0xffffffd814807950 */ /* 0x000fea0003c3ffff */
.L_x_45:
[----:B------:R-:W-:-:S00]  /*2600*/  BRA `(.L_x_45) ;  /* 0xfffffffc00fc7947 */ /* 0x000fc0000383ffff */
[----:B------:R-:W-:-:S00]  /*2610*/  NOP ;  /* 0x0000000000007918 */ /* 0x000fc00000000000 */
        /* <DEDUP_REMOVED lines=14> */
.L_x_48:


//--------------------- .nv.shared._Z16potential_energyiPdS_S_S_S_S_S_S_S_S_PiS_S_ --------------------------
	.section	.nv.shared._Z16potential_energyiPdS_S_S_S_S_S_S_S_S_PiS_S_,"aw",@nobits
	.sectionflags	@""
	.align	16
	.zero		1024


//--------------------- .nv.shared.reserved.0     --------------------------
	.section	.nv.shared.reserved.0,"aw",@nobits
	.weak		__nv_reservedSMEM_offset_0_alias
	.size		__nv_reservedSMEM_offset_0_alias, 0, 64
	.other		__nv_reservedSMEM_offset_0_alias,@"STO_CUDA_RESERVED_SHARED STV_DEFAULT"
__nv_reservedSMEM_offset_0_alias:
	.zero		0
	.zero		64


//--------------------- .nv.constant0._Z16potential_energyiPdS_S_S_S_S_S_S_S_S_PiS_S_ --------------------------
	.section	.nv.constant0._Z16potential_energyiPdS_S_S_S_S_S_S_S_S_PiS_S_,"a",@progbits
	.sectionflags	@""
	.align	4
.nv.constant0._Z16potential_energyiPdS_S_S_S_S_S_S_S_S_PiS_S_:
	.zero		1008


//--------------------- SYMBOLS --------------------------

	.type		.nv.reservedSmem.offset0,@object
	.size		.nv.reservedSmem.offset0,0x4
	.type		.nv.reservedSmem.cap,@object
	.size		.nv.reservedSmem.cap,0x4
